def gluon_wgmma(
    a_ptr,
    b_ptr,
    c_ptr,
    M,
    N,
    K,
    stride_am,
    stride_bk,
    stride_cm,
    BLOCK_M: gl.constexpr,
    BLOCK_N: gl.constexpr,
    BLOCK_K: gl.constexpr,
    DTYPE: gl.constexpr,
    A_LAYOUT: gl.constexpr,
    B_LAYOUT: gl.constexpr,
    C_LAYOUT: gl.constexpr,
    B_SHAPE: gl.constexpr,
    TRANS_B: gl.constexpr,
    NUM_BUFFERS: gl.constexpr,
    NUM_WARPS: gl.constexpr,
):
    a_desc = tma.make_tensor_descriptor(
        a_ptr, [M, K], [stride_am, 1], [BLOCK_M, BLOCK_K], A_LAYOUT
    )
    b_desc = tma.make_tensor_descriptor(
        b_ptr,
        [N, K] if TRANS_B else [K, N],
        [stride_bk, 1],
        B_SHAPE,
        B_LAYOUT,
    )
    c_desc = tma.make_tensor_descriptor(
        c_ptr, [M, N], [stride_cm, 1], [BLOCK_M, BLOCK_N], C_LAYOUT
    )

    a_bufs = gl.allocate_shared_memory(
        DTYPE, [NUM_BUFFERS, BLOCK_M, BLOCK_K], A_LAYOUT
    )
    b_bufs = gl.allocate_shared_memory(DTYPE, [NUM_BUFFERS] + B_SHAPE, B_LAYOUT)

    pid_m = gl.program_id(0)
    pid_n = gl.program_id(1)
    off_m = pid_m * BLOCK_M
    off_n = pid_n * BLOCK_N

    mma_layout: gl.constexpr = pick_wgmma_layout(DTYPE, BLOCK_M, BLOCK_N, NUM_WARPS)
    acc = warpgroup_mma_init(
        gl.zeros((BLOCK_M, BLOCK_N), dtype=gl.float32, layout=mma_layout)
    )

    bars = gl.allocate_shared_memory(
        gl.int64, [NUM_BUFFERS, 1], mbarrier.MBarrierLayout()
    )
    for i in gl.static_range(NUM_BUFFERS):
        mbarrier.init(bars.index(i), count=1)
    idx = 0
    phase = 0

    for k in range(0, K, BLOCK_K):
        a = a_bufs.index(idx)
        b = b_bufs.index(idx)
        bar = bars.index(idx)
        mbarrier.expect(bar, a_desc.block_type.nbytes + b_desc.block_type.nbytes)
        tma.async_copy_global_to_shared(a_desc, [off_m, k], bar, a)
        tma.async_copy_global_to_shared(
            b_desc, [off_n, k] if TRANS_B else [k, off_n], bar, b
        )
        mbarrier.wait(bar, phase=phase)

        if TRANS_B:
            b = b.permute((1, 0))
        acc = warpgroup_mma_wait(num_outstanding=0, deps=(acc,))
        acc = warpgroup_mma(a, b, acc, is_async=True)

        idx += 1
        if idx == NUM_BUFFERS:
            idx = 0
            phase ^= 1

    acc = warpgroup_mma_wait(num_outstanding=0, deps=(acc,))
    for i in gl.static_range(NUM_BUFFERS):
        mbarrier.invalidate(bars.index(i))

    c_smem = gl.allocate_shared_memory(DTYPE, [BLOCK_M, BLOCK_N], C_LAYOUT)
    c_smem.store(acc.to(DTYPE))
    fence_async_shared()
    tma.async_copy_shared_to_global(c_desc, [off_m, off_n], c_smem)
    tma.store_wait(pendings=0)

# config = {"BLOCK_K": 64, "BLOCK_M": 256, "BLOCK_N": 64, "arch": "sm_90", "dtype": "fp8e4m3", "num_buffers": 1, "num_warps": 8, "trans_b": 1}
# arch = sm_90


// ===== COMPILED SASS (sm_90a) =====

	.target	sm_90a

	.elftype	@"ET_EXEC"


//--------------------- .note.nv.tkinfo           --------------------------
	.section	.note.nv.tkinfo,"",@"SHT_NOTE"
	.sectionflags	@"SHF_NOTE_NV_TKINFO"
	.tkinfo
        /*0018*/ 	.word	0x00000002
        /*0030*/ 	.string	""
        /*0030*/ 	.string	"ptxas"
        /*0030*/ 	.string	"Cuda compilation tools, release 13.0, V13.0.88"
        /*0030*/ 	.string	"Build cuda_13.0.r13.0/compiler.36424714_0"
        /*0030*/ 	.string	"-v  -suppress-debug-info  -lineinfo  -arch sm_90a "



//--------------------- .note.nv.cuinfo           --------------------------
	.section	.note.nv.cuinfo,"",@"SHT_NOTE"
	.sectionflags	@"SHF_NOTE_NV_CUINFO"
        /*0018*/ 	.short	0x0002
        /*001a*/ 	.short	0x005a
        /*001c*/ 	.short	0x0082
	.zero		2


//--------------------- .nv.info                  --------------------------
	.section	.nv.info,"",@"SHT_CUDA_INFO"
	.align	4


	//----- nvinfo : EIATTR_REGCOUNT
	.align		4
        /*0000*/ 	.byte	0x04, 0x2f
        /*0002*/ 	.short	(.L_1 - .L_0)
	.align		4
.L_0:
        /*0004*/ 	.word	index@(gluon_wgmma)
        /*0008*/ 	.word	0x0000005a


	//----- nvinfo : EIATTR_FRAME_SIZE
	.align		4
.L_1:
        /*000c*/ 	.byte	0x04, 0x11
        /*000e*/ 	.short	(.L_3 - .L_2)
	.align		4
.L_2:
        /*0010*/ 	.word	index@(gluon_wgmma)
        /*0014*/ 	.word	0x00000000


	//----- nvinfo : EIATTR_MIN_STACK_SIZE
	.align		4
.L_3:
        /*0018*/ 	.byte	0x04, 0x12
        /*001a*/ 	.short	(.L_5 - .L_4)
	.align		4
.L_4:
        /*001c*/ 	.word	index@(gluon_wgmma)
        /*0020*/ 	.word	0x00000000
.L_5:


//--------------------- .nv.compat                --------------------------
	.section	.nv.compat,"",@"SHT_CUDA_COMPAT_INFO"
	.align	4
        /*0000*/ 	.byte	0x02, 0x09, 0x01, 0x00, 0x02, 0x02, 0x04, 0x00, 0x02, 0x05, 0x05, 0x00, 0x03, 0x07, 0x01, 0x01
        /*0010*/ 	.byte	0x02, 0x03, 0x03, 0x00, 0x02, 0x06, 0x01, 0x00, 0x04, 0x0b, 0x08, 0x00, 0x00, 0x00, 0x00, 0x00
        /*0020*/ 	.byte	0x00, 0x00, 0x00, 0x00


//--------------------- .nv.info.gluon_wgmma      --------------------------
	.section	.nv.info.gluon_wgmma,"",@"SHT_CUDA_INFO"
	.sectionflags	@""
	.align	4


	//----- nvinfo : EIATTR_CUDA_API_VERSION
	.align		4
        /*0000*/ 	.byte	0x04, 0x37
        /*0002*/ 	.short	(.L_7 - .L_6)
.L_6:
        /*0004*/ 	.word	0x00000082


	//----- nvinfo : EIATTR_KPARAM_INFO
	.align		4
.L_7:
        /*0008*/ 	.byte	0x04, 0x17
        /*000a*/ 	.short	(.L_9 - .L_8)
.L_8:
        /*000c*/ 	.word	0x00000000
        /*0010*/ 	.short	0x000a
        /*0012*/ 	.short	0x0048
        /*0014*/ 	.byte	0x00, 0xf4, 0x21, 0x00


	//----- nvinfo : EIATTR_KPARAM_INFO
	.align		4
.L_9:
        /*0018*/ 	.byte	0x04, 0x17
        /*001a*/ 	.short	(.L_11 - .L_10)
.L_10:
        /*001c*/ 	.word	0x00000000
        /*0020*/ 	.short	0x0009
        /*0022*/ 	.short	0x0040
        /*0024*/ 	.byte	0x00, 0xf4, 0x21, 0x00


	//----- nvinfo : EIATTR_KPARAM_INFO
	.align		4
.L_11:
        /*0028*/ 	.byte	0x04, 0x17
        /*002a*/ 	.short	(.L_13 - .L_12)
.L_12:
        /*002c*/ 	.word	0x00000000
        /*0030*/ 	.short	0x0008
        /*0032*/ 	.short	0x0038
        /*0034*/ 	.byte	0x00, 0xf0, 0x21, 0x00


	//----- nvinfo : EIATTR_KPARAM_INFO
	.align		4
.L_13:
        /*0038*/ 	.byte	0x04, 0x17
        /*003a*/ 	.short	(.L_15 - .L_14)
.L_14:
        /*003c*/ 	.word	0x00000000
        /*0040*/ 	.short	0x0007
        /*0042*/ 	.short	0x0030
        /*0044*/ 	.byte	0x00, 0xf0, 0x21, 0x00


	//----- nvinfo : EIATTR_KPARAM_INFO
	.align		4
.L_15:
        /*0048*/ 	.byte	0x04, 0x17
        /*004a*/ 	.short	(.L_17 - .L_16)
.L_16:
        /*004c*/ 	.word	0x00000000
        /*0050*/ 	.short	0x0006
        /*0052*/ 	.short	0x0028
        /*0054*/ 	.byte	0x00, 0xf0, 0x21, 0x00


	//----- nvinfo : EIATTR_KPARAM_INFO
	.align		4
.L_17:
        /*0058*/ 	.byte	0x04, 0x17
        /*005a*/ 	.short	(.L_19 - .L_18)
.L_18:
        /*005c*/ 	.word	0x00000000
        /*0060*/ 	.short	0x0005
        /*0062*/ 	.short	0x0020
        /*0064*/ 	.byte	0x00, 0xf0, 0x11, 0x00


	//----- nvinfo : EIATTR_KPARAM_INFO
	.align		4
.L_19:
        /*0068*/ 	.byte	0x04, 0x17
        /*006a*/ 	.short	(.L_21 - .L_20)
.L_20:
        /*006c*/ 	.word	0x00000000
        /*0070*/ 	.short	0x0004
        /*0072*/ 	.short	0x001c
        /*0074*/ 	.byte	0x00, 0xf0, 0x11, 0x00


	//----- nvinfo : EIATTR_KPARAM_INFO
	.align		4
.L_21:
        /*0078*/ 	.byte	0x04, 0x17
        /*007a*/ 	.short	(.L_23 - .L_22)
.L_22:
        /*007c*/ 	.word	0x00000000
        /*0080*/ 	.short	0x0003
        /*0082*/ 	.short	0x0018
        /*0084*/ 	.byte	0x00, 0xf0, 0x11, 0x00


	//----- nvinfo : EIATTR_KPARAM_INFO
	.align		4
.L_23:
        /*0088*/ 	.byte	0x04, 0x17
        /*008a*/ 	.short	(.L_25 - .L_24)
.L_24:
        /*008c*/ 	.word	0x00000000
        /*0090*/ 	.short	0x0002
        /*0092*/ 	.short	0x0010
        /*0094*/ 	.byte	0x00, 0xf4, 0x21, 0x00


	//----- nvinfo : EIATTR_KPARAM_INFO
	.align		4
.L_25:
        /*0098*/ 	.byte	0x04, 0x17
        /*009a*/ 	.short	(.L_27 - .L_26)
.L_26:
        /*009c*/ 	.word	0x00000000
        /*00a0*/ 	.short	0x0001
        /*00a2*/ 	.short	0x0008
        /*00a4*/ 	.byte	0x00, 0xf4, 0x21, 0x00


	//----- nvinfo : EIATTR_KPARAM_INFO
	.align		4
.L_27:
        /*00a8*/ 	.byte	0x04, 0x17
        /*00aa*/ 	.short	(.L_29 - .L_28)
.L_28:
        /*00ac*/ 	.word	0x00000000
        /*00b0*/ 	.short	0x0000
        /*00b2*/ 	.short	0x0000
        /*00b4*/ 	.byte	0x00, 0xf4, 0x21, 0x00


	//----- nvinfo : EIATTR_SPARSE_MMA_MASK
	.align		4
.L_29:
        /*00b8*/ 	.byte	0x03, 0x50
        /*00ba*/ 	.short	0x0000


	//----- nvinfo : EIATTR_MAXREG_COUNT
	.align		4
        /*00bc*/ 	.byte	0x03, 0x1b
        /*00be*/ 	.short	0x00ff


	//----- nvinfo : EIATTR_NUM_BARRIERS
	.align		4
        /*00c0*/ 	.byte	0x02, 0x4c
        /*00c2*/ 	.byte	0x01
	.zero		1


	//----- nvinfo : EIATTR_MERCURY_ISA_VERSION
	.align		4
        /*00c4*/ 	.byte	0x03, 0x5f
        /*00c6*/ 	.short	0x0101


	//----- nvinfo : EIATTR_INT_WARP_WIDE_INSTR_OFFSETS
	.align		4
        /*00c8*/ 	.byte	0x04, 0x31
        /*00ca*/ 	.short	(.L_31 - .L_30)


	//   ....[0]....
.L_30:
        /*00cc*/ 	.word	0x00001360


	//   ....[1]....
        /*00d0*/ 	.word	0x000013f0


	//   ....[2]....
        /*00d4*/ 	.word	0x000017d0


	//   ....[3]....
        /*00d8*/ 	.word	0x000017e0


	//   ....[4]....
        /*00dc*/ 	.word	0x000017f0


	//   ....[5]....
        /*00e0*/ 	.word	0x00001800


	//   ....[6]....
        /*00e4*/ 	.word	0x00001ea0


	//   ....[7]....
        /*00e8*/ 	.word	0x00001eb0


	//----- nvinfo : EIATTR_COOP_GROUP_MASK_REGIDS
	.align		4
.L_31:
        /*00ec*/ 	.byte	0x04, 0x29
        /*00ee*/ 	.short	(.L_33 - .L_32)


	//   ....[0]....
.L_32:
        /*00f0*/ 	.word	0xffffffff


	//   ....[1]....
        /*00f4*/ 	.word	0xffffffff


	//   ....[2]....
        /*00f8*/ 	.word	0xffffffff


	//----- nvinfo : EIATTR_COOP_GROUP_INSTR_OFFSETS
	.align		4
.L_33:
        /*00fc*/ 	.byte	0x04, 0x28
        /*00fe*/ 	.short	(.L_35 - .L_34)


	//   ....[0]....
.L_34:
        /*0100*/ 	.word	0x00000140


	//   ....[1]....
        /*0104*/ 	.word	0x000006e0


	//   ....[2]....
        /*0108*/ 	.word	0x00000cb0


	//----- nvinfo : EIATTR_MBARRIER_INSTR_OFFSETS
	.align		4
.L_35:
        /*010c*/ 	.byte	0x04, 0x39
        /*010e*/ 	.short	(.L_37 - .L_36)


	//   ....[0]....
.L_36:
        /*0110*/ 	.word	0x00001480
        /*0114*/ 	.word	0x000000ff
        /*0118*/ 	.word	0x00005000
        /*011c*/ 	.short	0x0100
        /*011e*/ 	.byte	0x08
	.zero		1


	//   ....[1]....
        /*0120*/ 	.word	0x00001910
        /*0124*/ 	.word	0x000000ff
        /*0128*/ 	.word	0x00005000
        /*012c*/ 	.short	0x010a
        /*012e*/ 	.byte	0x08
	.zero		1


	//   ....[2]....
        /*0130*/ 	.word	0x00001bd0
        /*0134*/ 	.word	0x000000ff
        /*0138*/ 	.word	0x00005000
        /*013c*/ 	.short	0x0108
        /*013e*/ 	.byte	0x08
	.zero		1


	//   ....[3]....
        /*0140*/ 	.word	0x00002050
        /*0144*/ 	.word	0x000000ff
        /*0148*/ 	.word	0x00005000
        /*014c*/ 	.short	0x010a
        /*014e*/ 	.byte	0x08
	.zero		1


	//----- nvinfo : EIATTR_NUM_MBARRIERS
	.align		4
.L_37:
        /*0150*/ 	.byte	0x03, 0x38
        /*0152*/ 	.short	0x0001


	//----- nvinfo : EIATTR_EXIT_INSTR_OFFSETS
	.align		4
        /*0154*/ 	.byte	0x04, 0x1c
        /*0156*/ 	.short	(.L_39 - .L_38)


	//   ....[0]....
.L_38:
        /*0158*/ 	.word	0x00002040


	//----- nvinfo : EIATTR_REQNTID
	.align		4
.L_39:
        /*015c*/ 	.byte	0x04, 0x10
        /*015e*/ 	.short	(.L_41 - .L_40)
.L_40:
        /*0160*/ 	.word	0x00000100
        /*0164*/ 	.word	0x00000001
        /*0168*/ 	.word	0x00000001


	//----- nvinfo : EIATTR_CRS_STACK_SIZE
	.align		4
.L_41:
        /*016c*/ 	.byte	0x04, 0x1e
        /*016e*/ 	.short	(.L_43 - .L_42)
.L_42:
        /*0170*/ 	.word	0x00000000


	//----- nvinfo : EIATTR_CBANK_PARAM_SIZE
	.align		4
.L_43:
        /*0174*/ 	.byte	0x03, 0x19
        /*0176*/ 	.short	0x0050


	//----- nvinfo : EIATTR_PARAM_CBANK
	.align		4
        /*0178*/ 	.byte	0x04, 0x0a
        /*017a*/ 	.short	(.L_45 - .L_44)
	.align		4
.L_44:
        /*017c*/ 	.word	index@(.nv.constant0.gluon_wgmma)
        /*0180*/ 	.short	0x0210
        /*0182*/ 	.short	0x0050


	//----- nvinfo : EIATTR_SW_WAR
	.align		4
.L_45:
        /*0184*/ 	.byte	0x04, 0x36
        /*0186*/ 	.short	(.L_47 - .L_46)
.L_46:
        /*0188*/ 	.word	0x00000008
.L_47:


//--------------------- .nv.callgraph             --------------------------
	.section	.nv.callgraph,"",@"SHT_CUDA_CALLGRAPH"
	.align	4
	.sectionentsize	8
	.align		4
        /*0000*/ 	.word	0x00000000
	.align		4
        /*0004*/ 	.word	0xffffffff
	.align		4
        /*0008*/ 	.word	0x00000000
	.align		4
        /*000c*/ 	.word	0xfffffffe
	.align		4
        /*0010*/ 	.word	0x00000000
	.align		4
        /*0014*/ 	.word	0xfffffffd
	.align		4
        /*0018*/ 	.word	0x00000000
	.align		4
        /*001c*/ 	.word	0xfffffffc


//--------------------- .text.gluon_wgmma         --------------------------
	.section	.text.gluon_wgmma,"ax",@progbits
	.align	128
        .global         gluon_wgmma
        .type           gluon_wgmma,@function
        .size           gluon_wgmma,(.L_x_53 - gluon_wgmma)
        .other          gluon_wgmma,@"STO_CUDA_ENTRY STV_DEFAULT"
gluon_wgmma:
.text.gluon_wgmma:
[----:B------:R-:W-:Y:S01]  /*0000*/  LDC R1, c[0x0][0x28] ;  /* 0x00000a00ff017b82 */ /* 0x000fe20000000800 */
[----:B------:R-:W1:Y:S07]  /*0010*/  S2R R0, SR_TID.X ;  /* 0x0000000000007919 */ /* 0x000e6e0000002100 */
[----:B------:R-:W2:Y:S01]  /*0020*/  S2UR UR4, SR_CgaCtaId ;  /* 0x00000000000479c3 */ /* 0x000ea20000008800 */
[----:B------:R-:W-:Y:S01]  /*0030*/  UMOV UR8, 0x400 ;  /* 0x0000040000087882 */ /* 0x000fe20000000000 */
[----:B------:R-:W-:Y:S01]  /*0040*/  ULDC UR6, c[0x0][0xc] ;  /* 0x0000030000067ab9 */ /* 0x000fe20000000800 */
[----:B------:R-:W-:Y:S01]  /*0050*/  ULDC.64 UR20, c[0x0][0x250] ;  /* 0x0000940000147ab9 */ /* 0x000fe20000000a00 */
[----:B------:R-:W-:Y:S04]  /*0060*/  BSSY B0, `(.L_x_0) ;  /* 0x000001d000007945 */ /* 0x000fe80003800000 */
[----:B------:R-:W3:Y:S08]  /*0070*/  LDC R12, c[0x0][0x230] ;  /* 0x00008c00ff0c7b82 */ /* 0x000ef00000000800 */
[----:B------:R-:W-:Y:S08]  /*0080*/  S2UR UR22, SR_CTAID.Y ;  /* 0x00000000001679c3 */ /* 0x000ff00000002600 */
[----:B------:R-:W4:Y:S01]  /*0090*/  S2UR UR5, SR_CTAID.Z ;  /* 0x00000000000579c3 */ /* 0x000f220000002700 */
[----:B--2---:R-:W-:-:S03]  /*00a0*/  ULEA UR8, UR4, UR8, 0x18 ;  /* 0x0000000804087291 */ /* 0x004fc6000f8ec03f */
[----:B------:R-:W-:Y:S01]  /*00b0*/  ULDC UR4, c[0x0][0x10] ;  /* 0x0000040000047ab9 */ /* 0x000fe20000000800 */
[----:B-1----:R-:W-:-:S03]  /*00c0*/  LOP3.LUT R2, R0, 0xff, RZ, 0xc0, !PT ;  /* 0x000000ff00027812 */ /* 0x002fc600078ec0ff */
[----:B------:R-:W1:Y:S01]  /*00d0*/  S2UR UR23, SR_CTAID.X ;  /* 0x00000000001779c3 */ /* 0x000e620000002500 */
[----:B---3--:R-:W-:Y:S01]  /*00e0*/  VIADD R8, R12, 0xffffffff ;  /* 0xffffffff0c087836 */ /* 0x008fe20000000000 */
[C---:B------:R-:W-:Y:S02]  /*00f0*/  ISETP.GE.U32.AND P0, PT, R2.reuse, 0x20, PT ;  /* 0x000000200200780c */ /* 0x040fe40003f06070 */
[C---:B------:R-:W-:Y:S02]  /*0100*/  ISETP.NE.U32.AND P2, PT, R2.reuse, RZ, PT ;  /* 0x000000ff0200720c */ /* 0x040fe40003f45070 */
[----:B------:R-:W-:Y:S02]  /*0110*/  LEA R4, R2, UR8, 0x2 ;  /* 0x0000000802047c11 */ /* 0x000fe4000f8e10ff */
[----:B------:R-:W2:Y:S07]  /*0120*/  LDC R3, c[0x0][0x228] ;  /* 0x00008a00ff037b82 */ /* 0x000eae0000000800 */
[----:B------:R3:W-:Y:S01]  /*0130*/  @!P0 STS [R4], RZ ;  /* 0x000000ff04008388 */ /* 0x0007e20000000800 */
[----:B------:R-:W-:-:S03]  /*0140*/  NOP ;  /* 0x0000000000007918 */ /* 0x000fc60000000000 */
[----:B------:R3:W-:Y:S01]  /*0150*/  @!P2 STS [UR8+0x20], R8 ;  /* 0x00002008ff00a988 */ /* 0x0007e20008000808 */
[----:B----4-:R-:W-:-:S04]  /*0160*/  UIMAD UR4, UR5, UR4, UR22 ;  /* 0x00000004050472a4 */ /* 0x010fc8000f8e0216 */
[----:B-1----:R-:W-:-:S04]  /*0170*/  UIMAD UR4, UR4, UR6, UR23 ;  /* 0x00000006040472a4 */ /* 0x002fc8000f8e0217 */
[----:B------:R-:W-:Y:S01]  /*0180*/  UIMAD UR4, UR4, 0x180, URZ ;  /* 0x00000180040478a4 */ /* 0x000fe2000f8e023f */
[----:B--2---:R-:W-:-:S03]  /*0190*/  VIADD R3, R3, 0xffffffff ;  /* 0xffffffff03037836 */ /* 0x004fc60000000000 */
[----:B------:R-:W-:-:S04]  /*01a0*/  UIADD3 UR16, UP0, UR4, UR20, URZ ;  /* 0x0000001404107290 */ /* 0x000fc8000ff1e03f */
[----:B------:R-:W-:Y:S01]  /*01b0*/  ULEA.HI.X.SX32 UR17, UR4, UR21, 0x1, UP0 ;  /* 0x0000001504117291 */ /* 0x000fe200080f0e3f */
[----:B---3--:R-:W-:Y:S11]  /*01c0*/  @P2 BRA `(.L_x_1) ;  /* 0x0000000000182947 */ /* 0x008ff60003800000 */
[----:B------:R-:W1:Y:S01]  /*01d0*/  LDS R5, [UR8+0x8] ;  /* 0x00000808ff057984 */ /* 0x000e620008000800 */
[----:B------:R-:W2:Y:S01]  /*01e0*/  LDC.64 R10, c[0x0][0x210] ;  /* 0x00008400ff0a7b82 */ /* 0x000ea20000000a00 */
[----:B------:R-:W-:Y:S02]  /*01f0*/  IMAD.MOV.U32 R6, RZ, RZ, 0x70 ;  /* 0x00000070ff067424 */ /* 0x000fe400078e00ff */
[----:B--2---:R2:W-:Y:S03]  /*0200*/  STS.64 [UR8], R10 ;  /* 0x0000000aff007988 */ /* 0x0045e60008000a08 */
[----:B-1----:R-:W-:-:S05]  /*0210*/  LOP3.LUT R5, R5, 0x10, R6, 0xd8, !PT ;  /* 0x0000001005057812 */ /* 0x002fca00078ed806 */
[----:B------:R2:W-:Y:S02]  /*0220*/  STS [UR8+0x8], R5 ;  /* 0x00000805ff007988 */ /* 0x0005e40008000808 */
.L_x_1:
[----:B------:R-:W-:Y:S05]  /*0230*/  BSYNC B0 ;  /* 0x0000000000007941 */ /* 0x000fea0003800000 */
.L_x_0:
[----:B------:R-:W-:Y:S04]  /*0240*/  BSSY B0, `(.L_x_2) ;  /* 0x000000a000007945 */ /* 0x000fe80003800000 */
[----:B------:R-:W-:Y:S05]  /*0250*/  @P2 BRA `(.L_x_3) ;  /* 0x0000000000202947 */ /* 0x000fea0003800000 */
[----:B--2---:R-:W1:Y:S01]  /*0260*/  LDS R5, [UR8+0x34] ;  /* 0x00003408ff057984 */ /* 0x004e620008000800 */
[----:B------:R-:W-:Y:S02]  /*0270*/  IMAD.MOV.U32 R6, RZ, RZ, 0x3f000000 ;  /* 0x3f000000ff067424 */ /* 0x000fe400078e00ff */
[----:B------:R-:W-:Y:S01]  /*0280*/  @!P2 IMAD.MOV.U32 R7, RZ, RZ, 0xff ;  /* 0x000000ffff07a424 */ /* 0x000fe200078e00ff */
[----:B------:R-:W2:Y:S02]  /*0290*/  @!P2 LDS R10, [UR8+0x38] ;  /* 0x00003808ff0aa984 */ /* 0x000ea40008000800 */
[----:B-1----:R-:W-:Y:S02]  /*02a0*/  LOP3.LUT R5, R5, 0xff000000, R6, 0xb8, !PT ;  /* 0xff00000005057812 */ /* 0x002fe400078eb806 */
[----:B--2---:R-:W-:-:S03]  /*02b0*/  @!P2 LOP3.LUT R6, R10, 0xff, R7, 0xb8, !PT ;  /* 0x000000ff0a06a812 */ /* 0x004fc600078eb807 */
[----:B------:R1:W-:Y:S04]  /*02c0*/  STS [UR8+0x34], R5 ;  /* 0x00003405ff007988 */ /* 0x0003e80008000808 */
[----:B------:R1:W-:Y:S02]  /*02d0*/  @!P2 STS [UR8+0x38], R6 ;  /* 0x00003806ff00a988 */ /* 0x0003e40008000808 */
.L_x_3:
[----:B------:R-:W-:Y:S05]  /*02e0*/  BSYNC B0 ;  /* 0x0000000000007941 */ /* 0x000fea0003800000 */
.L_x_2:
[----:B------:R-:W-:Y:S04]  /*02f0*/  BSSY B0, `(.L_x_4) ;  /* 0x000000a000007945 */ /* 0x000fe80003800000 */
[----:B------:R-:W-:Y:S05]  /*0300*/  @P2 BRA `(.L_x_5) ;  /* 0x0000000000202947 */ /* 0x000fea0003800000 */
[----:B-12---:R-:W1:Y:S01]  /*0310*/  LDS R5, [UR8+0x1c] ;  /* 0x00001c08ff057984 */ /* 0x006e620008000800 */
[----:B------:R-:W2:Y:S03]  /*0320*/  LDC.64 R6, c[0x0][0x238] ;  /* 0x00008e00ff067b82 */ /* 0x000ea60000000a00 */
[----:B------:R3:W-:Y:S01]  /*0330*/  STS [UR8+0x24], R3 ;  /* 0x00002403ff007988 */ /* 0x0007e20008000808 */
[--C-:B--2---:R-:W-:Y:S02]  /*0340*/  SHF.R.U32.HI R10, RZ, 0x4, R7.reuse ;  /* 0x00000004ff0a7819 */ /* 0x104fe40000011607 */
[----:B------:R-:W-:-:S05]  /*0350*/  SHF.R.U64 R6, R6, 0x4, R7 ;  /* 0x0000000406067819 */ /* 0x000fca0000001207 */
[----:B------:R3:W-:Y:S01]  /*0360*/  STS [UR8+0xc], R6 ;  /* 0x00000c06ff007988 */ /* 0x0007e20008000808 */
[----:B-1----:R-:W-:-:S05]  /*0370*/  LOP3.LUT R5, R5, 0xf, R10, 0xb8, !PT ;  /* 0x0000000f05057812 */ /* 0x002fca00078eb80a */
[----:B------:R3:W-:Y:S02]  /*0380*/  STS [UR8+0x1c], R5 ;  /* 0x00001c05ff007988 */ /* 0x0007e40008000808 */
.L_x_5:
[----:B------:R-:W-:Y:S05]  /*0390*/  BSYNC B0 ;  /* 0x0000000000007941 */ /* 0x000fea0003800000 */
.L_x_4:
[----:B------:R-:W-:Y:S04]  /*03a0*/  BSSY B1, `(.L_x_6) ;  /* 0x000001e000017945 */ /* 0x000fe80003800000 */
[----:B------:R-:W-:Y:S01]  /*03b0*/  BSSY B0, `(.L_x_7) ;  /* 0x0000019000007945 */ /* 0x000fe20003800000 */
[----:B------:R-:W-:-:S03]  /*03c0*/  IMAD.MOV.U32 R9, RZ, RZ, RZ ;  /* 0x000000ffff097224 */ /* 0x000fc600078e00ff */
[----:B------:R-:W-:Y:S05]  /*03d0*/  @P2 BRA `(.L_x_8) ;  /* 0x00000000001c2947 */ /* 0x000fea0003800000 */
[----:B-123--:R-:W1:Y:S02]  /*03e0*/  LDS R5, [UR8+0x34] ;  /* 0x00003408ff057984 */ /* 0x00ee640008000800 */
[----:B-1----:R-:W-:-:S05]  /*03f0*/  LOP3.LUT R5, R5, 0x7, RZ, 0xb8, !PT ;  /* 0x0000000705057812 */ /* 0x002fca00078eb8ff */
[----:B------:R1:W-:Y:S01]  /*0400*/  STS [UR8+0x34], R5 ;  /* 0x00003405ff007988 */ /* 0x0003e20008000808 */
[----:B------:R-:W-:Y:S05]  /*0410*/  @P2 BRA `(.L_x_9) ;  /* 0x00000000001c2947 */ /* 0x000fea0003800000 */
[----:B-1----:R-:W1:Y:S02]  /*0420*/  LDS R5, [UR8+0x34] ;  /* 0x00003408ff057984 */ /* 0x002e640008000800 */
[----:B-1----:R-:W-:-:S05]  /*0430*/  LOP3.LUT R5, R5, 0x38, RZ, 0xb8, !PT ;  /* 0x0000003805057812 */ /* 0x002fca00078eb8ff */
[----:B------:R4:W-:Y:S02]  /*0440*/  STS [UR8+0x34], R5 ;  /* 0x00003405ff007988 */ /* 0x0009e40008000808 */
.L_x_8:
[----:B------:R-:W-:Y:S05]  /*0450*/  @P2 BRA `(.L_x_10) ;  /* 0x00000000001c2947 */ /* 0x000fea0003800000 */
[----:B-1234-:R-:W1:Y:S02]  /*0460*/  LDS R5, [UR8+0x8] ;  /* 0x00000808ff057984 */ /* 0x01ee640008000800 */
[----:B-1----:R-:W-:-:S05]  /*0470*/  LOP3.LUT R5, R5, 0x780, RZ, 0xb8, !PT ;  /* 0x0000078005057812 */ /* 0x002fca00078eb8ff */
[----:B------:R2:W-:Y:S02]  /*0480*/  STS [UR8+0x8], R5 ;  /* 0x00000805ff007988 */ /* 0x0005e40008000808 */
.L_x_9:
[----:B------:R-:W-:Y:S05]  /*0490*/  @P2 BRA `(.L_x_11) ;  /* 0x0000000000282947 */ /* 0x000fea0003800000 */
[----:B-12---:R-:W1:Y:S02]  /*04a0*/  LDS R5, [UR8+0x8] ;  /* 0x00000808ff057984 */ /* 0x006e640008000800 */
[----:B-1----:R-:W-:-:S05]  /*04b0*/  LOP3.LUT R5, R5, 0x1800, RZ, 0xb8, !PT ;  /* 0x0000180005057812 */ /* 0x002fca00078eb8ff */
[----:B------:R5:W-:Y:S02]  /*04c0*/  STS [UR8+0x8], R5 ;  /* 0x00000805ff007988 */ /* 0x000be40008000808 */
.L_x_10:
[----:B------:R-:W-:Y:S05]  /*04d0*/  @P2 BREAK B0 ;  /* 0x0000000000002942 */ /* 0x000fea0003800000 */
[----:B------:R-:W-:Y:S05]  /*04e0*/  @P2 BRA `(.L_x_12) ;  /* 0x0000000000242947 */ /* 0x000fea0003800000 */
[----:B-1-3--:R-:W1:Y:S01]  /*04f0*/  LDS R6, [UR8+0x8] ;  /* 0x00000808ff067984 */ /* 0x00ae620008000800 */
[----:B--2-45:R-:W-:-:S05]  /*0500*/  IMAD.MOV.U32 R5, RZ, RZ, 0x6000 ;  /* 0x00006000ff057424 */ /* 0x034fca00078e00ff */
[----:B-1----:R-:W-:-:S04]  /*0510*/  LOP3.LUT R5, R6, 0x4000, R5, 0xd8, !PT ;  /* 0x0000400006057812 */ /* 0x002fc800078ed805 */
[----:B------:R-:W-:-:S05]  /*0520*/  LOP3.LUT R5, R5, 0x400000, RZ, 0xb8, !PT ;  /* 0x0040000005057812 */ /* 0x000fca00078eb8ff */
[----:B------:R3:W-:Y:S02]  /*0530*/  STS [UR8+0x8], R5 ;  /* 0x00000805ff007988 */ /* 0x0007e40008000808 */
.L_x_11:
[----:B------:R-:W-:Y:S05]  /*0540*/  BSYNC B0 ;  /* 0x0000000000007941 */ /* 0x000fea0003800000 */
.L_x_7:
[----:B-123--:R-:W1:Y:S02]  /*0550*/  @!P2 LDS R5, [UR8+0x8] ;  /* 0x00000808ff05a984 */ /* 0x00ee640008000800 */
[----:B-1----:R-:W-:-:S05]  /*0560*/  @!P2 LOP3.LUT R5, R5, 0x8000, RZ, 0xb8, !PT ;  /* 0x000080000505a812 */ /* 0x002fca00078eb8ff */
[----:B------:R1:W-:Y:S02]  /*0570*/  @!P2 STS [UR8+0x8], R5 ;  /* 0x00000805ff00a988 */ /* 0x0003e40008000808 */
.L_x_12:
[----:B------:R-:W-:Y:S05]  /*0580*/  BSYNC B1 ;  /* 0x0000000000017941 */ /* 0x000fea0003800000 */
.L_x_6:
[----:B------:R-:W-:Y:S05]  /*0590*/  WARPSYNC.ALL ;  /* 0x0000000000007948 */ /* 0x000fea0003800000 */
[----:B------:R-:W-:Y:S05]  /*05a0*/  @P0 BRA `(.L_x_13) ;  /* 0x0000000000280947 */ /* 0x000fea0003800000 */
[----:B-12345:R-:W1:Y:S01]  /*05b0*/  S2R R5, SR_LANEID ;  /* 0x0000000000057919 */ /* 0x03ee620000000000 */
[----:B------:R-:W-:Y:S05]  /*05c0*/  WARPSYNC.ALL ;  /* 0x0000000000007948 */ /* 0x000fea0003800000 */
[----:B-1----:R-:W-:-:S05]  /*05d0*/  IMAD.SHL.U32 R5, R5, 0x4, RZ ;  /* 0x0000000405057824 */ /* 0x002fca00078e00ff */
[----:B------:R-:W1:Y:S01]  /*05e0*/  LDS R11, [R5+UR8] ;  /* 0x00000008050b7984 */ /* 0x000e620008000800 */
[----:B------:R-:W-:-:S05]  /*05f0*/  IADD3 R6, P1, R5, UR16, RZ ;  /* 0x0000001005067c10 */ /* 0x000fca000ff3e0ff */
[----:B------:R-:W-:-:S05]  /*0600*/  IMAD.X R7, RZ, RZ, UR17, P1 ;  /* 0x00000011ff077e24 */ /* 0x000fca00088e06ff */
[----:B-1----:R1:W2:Y:S01]  /*0610*/  ATOMG.E.EXCH.STRONG.GPU PT, RZ, [R6], R11 ;  /* 0x0000000b06ff73a8 */ /* 0x0022a200041ee100 */
[----:B------:R-:W-:-:S04]  /*0620*/  DEPBAR {5,4,3,2,1,0} ;  /* 0x0000003f0000791a */ /* 0x000fc80000000000 */
[----:B------:R1:W-:Y:S01]  /*0630*/  UTMACCTL.IV [UR16] ;  /* 0x00000000100079b9 */ /* 0x0003e20008000000 */
[----:B------:R-:W-:Y:S01]  /*0640*/  NOP ;  /* 0x0000000000007918 */ /* 0x000fe20000000000 */
.L_x_13:
[----:B------:R-:W-:Y:S05]  /*0650*/  @P0 BRA `(.L_x_14) ;  /* 0x00000000000c0947 */ /* 0x000fea0003800000 */
[----:B------:R0:W-:Y:S01]  /*0660*/  UTMACMDFLUSH ;  /* 0x00000000000079b7 */ /* 0x0001e20000000000 */
[----:B------:R-:W-:Y:S05]  /*0670*/  @P0 BRA `(.L_x_14) ;  /* 0x0000000000040947 */ /* 0x000fea0003800000 */
[----:B------:R-:W-:-:S04]  /*0680*/  DEPBAR.LE SB0, 0x0 ;  /* 0x000080000000791a */ /* 0x000fc80000000000 */
.L_x_14:
[----:B------:R-:W-:Y:S05]  /*0690*/  WARPSYNC.ALL ;  /* 0x0000000000007948 */ /* 0x000fea0003800000 */
[----:B--2---:R-:W-:Y:S06]  /*06a0*/  BAR.SYNC.DEFER_BLOCKING 0x0 ;  /* 0x0000000000007b1d */ /* 0x004fec0000010000 */
[----:B------:R-:W-:Y:S02]  /*06b0*/  BSSY B1, `(.L_x_15) ;  /* 0x000000b000017945 */ /* 0x000fe40003800000 */
[----:B------:R-:W-:Y:S06]  /*06c0*/  BAR.SYNC.DEFER_BLOCKING 0x0 ;  /* 0x0000000000007b1d */ /* 0x000fec0000010000 */
[----:B------:R2:W-:Y:S01]  /*06d0*/  @!P0 STS [R4], RZ ;  /* 0x000000ff04008388 */ /* 0x0005e20000000800 */
[----:B------:R-:W-:Y:S01]  /*06e0*/  NOP ;  /* 0x0000000000007918 */ /* 0x000fe20000000000 */
[----:B------:R-:W-:Y:S05]  /*06f0*/  @P2 BRA `(.L_x_16) ;  /* 0x0000000000182947 */ /* 0x000fea0003800000 */
[----:B-1-345:R-:W1:Y:S01]  /*0700*/  LDS R5, [UR8+0x8] ;  /* 0x00000808ff057984 */ /* 0x03ae620008000800 */
[----:B------:R-:W3:Y:S01]  /*0710*/  LDC.64 R10, c[0x0][0x218] ;  /* 0x00008600ff0a7b82 */ /* 0x000ee20000000a00 */
[----:B------:R-:W-:Y:S02]  /*0720*/  IMAD.MOV.U32 R6, RZ, RZ, 0x70 ;  /* 0x00000070ff067424 */ /* 0x000fe400078e00ff */
[----:B---3--:R3:W-:Y:S03]  /*0730*/  STS.64 [UR8], R10 ;  /* 0x0000000aff007988 */ /* 0x0087e60008000a08 */
[----:B-1----:R-:W-:-:S05]  /*0740*/  LOP3.LUT R5, R5, 0x10, R6, 0xd8, !PT ;  /* 0x0000001005057812 */ /* 0x002fca00078ed806 */
[----:B------:R3:W-:Y:S02]  /*0750*/  STS [UR8+0x8], R5 ;  /* 0x00000805ff007988 */ /* 0x0007e40008000808 */
.L_x_16:
[----:B-1----:R-:W-:Y:S05]  /*0760*/  BSYNC B1 ;  /* 0x0000000000017941 */ /* 0x002fea0003800000 */
.L_x_15:
[----:B------:R-:W-:Y:S04]  /*0770*/  BSSY B2, `(.L_x_17) ;  /* 0x000000f000027945 */ /* 0x000fe80003800000 */
[----:B------:R-:W-:Y:S04]  /*0780*/  BSSY B1, `(.L_x_18) ;  /* 0x000000c000017945 */ /* 0x000fe80003800000 */
[----:B------:R-:W-:Y:S05]  /*0790*/  @P2 BRA `(.L_x_19) ;  /* 0x0000000000282947 */ /* 0x000fea0003800000 */
[----:B---345:R-:W1:Y:S01]  /*07a0*/  LDS R5, [UR8+0x34] ;  /* 0x00003408ff057984 */ /* 0x038e620008000800 */
[----:B------:R-:W-:Y:S01]  /*07b0*/  IMAD.MOV.U32 R6, RZ, RZ, 0x3f000000 ;  /* 0x3f000000ff067424 */ /* 0x000fe200078e00ff */
[----:B------:R-:W-:Y:S05]  /*07c0*/  @P2 BREAK B1 ;  /* 0x0000000000012942 */ /* 0x000fea0003800000 */
[----:B-1----:R-:W-:-:S05]  /*07d0*/  LOP3.LUT R5, R5, 0xff000000, R6, 0xb8, !PT ;  /* 0xff00000005057812 */ /* 0x002fca00078eb806 */
[----:B------:R1:W-:Y:S01]  /*07e0*/  STS [UR8+0x34], R5 ;  /* 0x00003405ff007988 */ /* 0x0003e20008000808 */
[----:B------:R-:W-:Y:S05]  /*07f0*/  @P2 BRA `(.L_x_20) ;  /* 0x0000000000182947 */ /* 0x000fea0003800000 */
[----:B------:R-:W3:Y:S01]  /*0800*/  LDS R6, [UR8+0x38] ;  /* 0x00003808ff067984 */ /* 0x000ee20008000800 */
[----:B-1----:R-:W-:-:S05]  /*0810*/  IMAD.MOV.U32 R5, RZ, RZ, 0x3f ;  /* 0x0000003fff057424 */ /* 0x002fca00078e00ff */
[----:B---3--:R-:W-:-:S05]  /*0820*/  LOP3.LUT R5, R6, 0xff, R5, 0xb8, !PT ;  /* 0x000000ff06057812 */ /* 0x008fca00078eb805 */
[----:B------:R1:W-:Y:S02]  /*0830*/  STS [UR8+0x38], R5 ;  /* 0x00003805ff007988 */ /* 0x0003e40008000808 */
.L_x_19:
[----:B------:R-:W-:Y:S05]  /*0840*/  BSYNC B1 ;  /* 0x0000000000017941 */ /* 0x000fea0003800000 */
.L_x_18:
[----:B------:R1:W-:Y:S02]  /*0850*/  @!P2 STS [UR8+0x20], R8 ;  /* 0x00002008ff00a988 */ /* 0x0003e40008000808 */
.L_x_20:
[----:B------:R-:W-:Y:S05]  /*0860*/  BSYNC B2 ;  /* 0x0000000000027941 */ /* 0x000fea0003800000 */
.L_x_17:
[----:B------:R-:W-:Y:S05]  /*0870*/  WARPSYNC.ALL ;  /* 0x0000000000007948 */ /* 0x000fea0003800000 */
[----:B-1-345:R-:W1:Y:S01]  /*0880*/  LDC R5, c[0x0][0x22c] ;  /* 0x00008b00ff057b82 */ /* 0x03ae620000000800 */
[----:B------:R-:W-:Y:S01]  /*0890*/  BSSY B2, `(.L_x_21) ;  /* 0x000000b000027945 */ /* 0x000fe20003800000 */
[----:B-1----:R-:W-:-:S03]  /*08a0*/  VIADD R5, R5, 0xffffffff ;  /* 0xffffffff05057836 */ /* 0x002fc60000000000 */
[----:B------:R-:W-:Y:S05]  /*08b0*/  @P2 BRA `(.L_x_22) ;  /* 0x0000000000202947 */ /* 0x000fea0003800000 */
[----:B------:R-:W1:Y:S01]  /*08c0*/  LDS R6, [UR8+0x1c] ;  /* 0x00001c08ff067984 */ /* 0x000e620008000800 */
[----:B------:R-:W3:Y:S03]  /*08d0*/  LDC.64 R14, c[0x0][0x240] ;  /* 0x00009000ff0e7b82 */ /* 0x000ee60000000a00 */
[----:B------:R4:W-:Y:S01]  /*08e0*/  STS [UR8+0x24], R5 ;  /* 0x00002405ff007988 */ /* 0x0009e20008000808 */
[--C-:B---3--:R-:W-:Y:S02]  /*08f0*/  SHF.R.U32.HI R11, RZ, 0x4, R15.reuse ;  /* 0x00000004ff0b7819 */ /* 0x108fe4000001160f */
[----:B------:R-:W-:-:S05]  /*0900*/  SHF.R.U64 R7, R14, 0x4, R15 ;  /* 0x000000040e077819 */ /* 0x000fca000000120f */
[----:B------:R4:W-:Y:S01]  /*0910*/  STS [UR8+0xc], R7 ;  /* 0x00000c07ff007988 */ /* 0x0009e20008000808 */
[----:B-1----:R-:W-:-:S05]  /*0920*/  LOP3.LUT R6, R6, 0xf, R11, 0xb8, !PT ;  /* 0x0000000f06067812 */ /* 0x002fca00078eb80b */
[----:B------:R4:W-:Y:S02]  /*0930*/  STS [UR8+0x1c], R6 ;  /* 0x00001c06ff007988 */ /* 0x0009e40008000808 */
.L_x_22:
[----:B------:R-:W-:Y:S05]  /*0940*/  BSYNC B2 ;  /* 0x0000000000027941 */ /* 0x000fea0003800000 */
.L_x_21:
[----:B------:R-:W-:Y:S04]  /*0950*/  BSSY B3, `(.L_x_23) ;  /* 0x000001d000037945 */ /* 0x000fe80003800000 */
[----:B------:R-:W-:Y:S04]  /*0960*/  BSSY B2, `(.L_x_24) ;  /* 0x0000018000027945 */ /* 0x000fe80003800000 */
[----:B------:R-:W-:Y:S05]  /*0970*/  @P2 BRA `(.L_x_25) ;  /* 0x00000000001c2947 */ /* 0x000fea0003800000 */
[----:B----4-:R-:W1:Y:S02]  /*0980*/  LDS R6, [UR8+0x34] ;  /* 0x00003408ff067984 */ /* 0x010e640008000800 */
[----:B-1----:R-:W-:-:S05]  /*0990*/  LOP3.LUT R6, R6, 0x7, RZ, 0xb8, !PT ;  /* 0x0000000706067812 */ /* 0x002fca00078eb8ff */
[----:B------:R1:W-:Y:S01]  /*09a0*/  STS [UR8+0x34], R6 ;  /* 0x00003406ff007988 */ /* 0x0003e20008000808 */
[----:B------:R-:W-:Y:S05]  /*09b0*/  @P2 BRA `(.L_x_26) ;  /* 0x00000000001c2947 */ /* 0x000fea0003800000 */
[----:B-1----:R-:W1:Y:S02]  /*09c0*/  LDS R6, [UR8+0x34] ;  /* 0x00003408ff067984 */ /* 0x002e640008000800 */
[----:B-1----:R-:W-:-:S05]  /*09d0*/  LOP3.LUT R6, R6, 0x38, RZ, 0xb8, !PT ;  /* 0x0000003806067812 */ /* 0x002fca00078eb8ff */
[----:B------:R1:W-:Y:S02]  /*09e0*/  STS [UR8+0x34], R6 ;  /* 0x00003406ff007988 */ /* 0x0003e40008000808 */
.L_x_25:
[----:B------:R-:W-:Y:S05]  /*09f0*/  @P2 BRA `(.L_x_27) ;  /* 0x00000000001c2947 */ /* 0x000fea0003800000 */
[----:B-1--4-:R-:W1:Y:S02]  /*0a00*/  LDS R6, [UR8+0x8] ;  /* 0x00000808ff067984 */ /* 0x012e640008000800 */
[----:B-1----:R-:W-:-:S05]  /*0a10*/  LOP3.LUT R6, R6, 0x780, RZ, 0xb8, !PT ;  /* 0x0000078006067812 */ /* 0x002fca00078eb8ff */
[----:B------:R3:W-:Y:S02]  /*0a20*/  STS [UR8+0x8], R6 ;  /* 0x00000806ff007988 */ /* 0x0007e40008000808 */
.L_x_26:
[----:B------:R-:W-:Y:S05]  /*0a30*/  @P2 BRA `(.L_x_28) ;  /* 0x0000000000282947 */ /* 0x000fea0003800000 */
[----:B-1-3--:R-:W1:Y:S02]  /*0a40*/  LDS R6, [UR8+0x8] ;  /* 0x00000808ff067984 */ /* 0x00ae640008000800 */
[----:B-1----:R-:W-:-:S05]  /*0a50*/  LOP3.LUT R6, R6, 0x1800, RZ, 0xb8, !PT ;  /* 0x0000180006067812 */ /* 0x002fca00078eb8ff */
[----:B------:R3:W-:Y:S02]  /*0a60*/  STS [UR8+0x8], R6 ;  /* 0x00000806ff007988 */ /* 0x0007e40008000808 */
.L_x_27:
[----:B------:R-:W-:Y:S05]  /*0a70*/  @P2 BREAK B2 ;  /* 0x0000000000022942 */ /* 0x000fea0003800000 */
[----:B------:R-:W-:Y:S05]  /*0a80*/  @P2 BRA `(.L_x_29) ;  /* 0x0000000000242947 */ /* 0x000fea0003800000 */
[----:B-1-34-:R-:W1:Y:S01]  /*0a90*/  LDS R6, [UR8+0x8] ;  /* 0x00000808ff067984 */ /* 0x01ae620008000800 */
[----:B------:R-:W-:-:S05]  /*0aa0*/  IMAD.MOV.U32 R7, RZ, RZ, 0x6000 ;  /* 0x00006000ff077424 */ /* 0x000fca00078e00ff */
[----:B-1----:R-:W-:-:S04]  /*0ab0*/  LOP3.LUT R6, R6, 0x4000, R7, 0xd8, !PT ;  /* 0x0000400006067812 */ /* 0x002fc800078ed807 */
[----:B------:R-:W-:-:S05]  /*0ac0*/  LOP3.LUT R6, R6, 0x400000, RZ, 0xb8, !PT ;  /* 0x0040000006067812 */ /* 0x000fca00078eb8ff */
[----:B------:R4:W-:Y:S02]  /*0ad0*/  STS [UR8+0x8], R6 ;  /* 0x00000806ff007988 */ /* 0x0009e40008000808 */
.L_x_28:
[----:B------:R-:W-:Y:S05]  /*0ae0*/  BSYNC B2 ;  /* 0x0000000000027941 */ /* 0x000fea0003800000 */
.L_x_24:
[----:B-1-34-:R-:W1:Y:S02]  /*0af0*/  @!P2 LDS R6, [UR8+0x8] ;  /* 0x00000808ff06a984 */ /* 0x01ae640008000800 */
[----:B-1----:R-:W-:-:S05]  /*0b00*/  @!P2 LOP3.LUT R6, R6, 0x8000, RZ, 0xb8, !PT ;  /* 0x000080000606a812 */ /* 0x002fca00078eb8ff */
[----:B------:R5:W-:Y:S02]  /*0b10*/  @!P2 STS [UR8+0x8], R6 ;  /* 0x00000806ff00a988 */ /* 0x000be40008000808 */
.L_x_29:
[----:B------:R-:W-:Y:S05]  /*0b20*/  BSYNC B3 ;  /* 0x0000000000037941 */ /* 0x000fea0003800000 */
.L_x_23:
[----:B------:R-:W-:Y:S05]  /*0b30*/  WARPSYNC.ALL ;  /* 0x0000000000007948 */ /* 0x000fea0003800000 */
[----:B------:R-:W-:-:S04]  /*0b40*/  UIADD3 UR19, UR4, 0x80, URZ ;  /* 0x0000008004137890 */ /* 0x000fc8000fffe03f */
[----:B------:R-:W-:-:S04]  /*0b50*/  UIADD3 UR18, UP0, UR19, UR20, URZ ;  /* 0x0000001413127290 */ /* 0x000fc8000ff1e03f */
[----:B------:R-:W-:Y:S01]  /*0b60*/  ULEA.HI.X.SX32 UR19, UR19, UR21, 0x1, UP0 ;  /* 0x0000001513137291 */ /* 0x000fe200080f0e3f */
[----:B------:R-:W-:Y:S11]  /*0b70*/  @P0 BRA `(.L_x_30) ;  /* 0x0000000000280947 */ /* 0x000ff60003800000 */
[----:B-1-345:R-:W1:Y:S01]  /*0b80*/  S2R R6, SR_LANEID ;  /* 0x0000000000067919 */ /* 0x03ae620000000000 */
[----:B------:R-:W-:Y:S05]  /*0b90*/  WARPSYNC.ALL ;  /* 0x0000000000007948 */ /* 0x000fea0003800000 */
[----:B-1----:R-:W-:-:S05]  /*0ba0*/  IMAD.SHL.U32 R8, R6, 0x4, RZ ;  /* 0x0000000406087824 */ /* 0x002fca00078e00ff */
[----:B------:R-:W1:Y:S01]  /*0bb0*/  LDS R11, [R8+UR8] ;  /* 0x00000008080b7984 */ /* 0x000e620008000800 */
[----:B------:R-:W-:-:S05]  /*0bc0*/  IADD3 R6, P1, R8, UR18, RZ ;  /* 0x0000001208067c10 */ /* 0x000fca000ff3e0ff */
[----:B------:R-:W-:-:S05]  /*0bd0*/  IMAD.X R7, RZ, RZ, UR19, P1 ;  /* 0x00000013ff077e24 */ /* 0x000fca00088e06ff */
[----:B-1----:R1:W3:Y:S01]  /*0be0*/  ATOMG.E.EXCH.STRONG.GPU PT, RZ, [R6], R11 ;  /* 0x0000000b06ff73a8 */ /* 0x0022e200041ee100 */
[----:B------:R-:W-:-:S04]  /*0bf0*/  DEPBAR {5,4,3,2,1,0} ;  /* 0x0000003f0000791a */ /* 0x000fc80000000000 */
[----:B------:R1:W-:Y:S01]  /*0c00*/  UTMACCTL.IV [UR18] ;  /* 0x00000000120079b9 */ /* 0x0003e20008000000 */
[----:B------:R-:W-:Y:S01]  /*0c10*/  NOP ;  /* 0x0000000000007918 */ /* 0x000fe20000000000 */
.L_x_30:
[----:B------:R-:W-:Y:S05]  /*0c20*/  @P0 BRA `(.L_x_31) ;  /* 0x00000000000c0947 */ /* 0x000fea0003800000 */
[----:B------:R0:W-:Y:S01]  /*0c30*/  UTMACMDFLUSH ;  /* 0x00000000000079b7 */ /* 0x0001e20000000000 */
[----:B------:R-:W-:Y:S05]  /*0c40*/  @P0 BRA `(.L_x_31) ;  /* 0x0000000000040947 */ /* 0x000fea0003800000 */
[----:B------:R-:W-:-:S04]  /*0c50*/  DEPBAR.LE SB0, 0x0 ;  /* 0x000080000000791a */ /* 0x000fc80000000000 */
.L_x_31:
[----:B------:R-:W-:Y:S05]  /*0c60*/  WARPSYNC.ALL ;  /* 0x0000000000007948 */ /* 0x000fea0003800000 */
[----:B---3--:R-:W-:Y:S06]  /*0c70*/  BAR.SYNC.DEFER_BLOCKING 0x0 ;  /* 0x0000000000007b1d */ /* 0x008fec0000010000 */
[----:B------:R-:W-:Y:S02]  /*0c80*/  BSSY B3, `(.L_x_32) ;  /* 0x000000b000037945 */ /* 0x000fe40003800000 */
[----:B------:R-:W-:Y:S06]  /*0c90*/  BAR.SYNC.DEFER_BLOCKING 0x0 ;  /* 0x0000000000007b1d */ /* 0x000fec0000010000 */
[----:B------:R3:W-:Y:S01]  /*0ca0*/  @!P0 STS [R4], RZ ;  /* 0x000000ff04008388 */ /* 0x0007e20000000800 */
[----:B------:R-:W-:Y:S01]  /*0cb0*/  NOP ;  /* 0x0000000000007918 */ /* 0x000fe20000000000 */
[----:B------:R-:W-:Y:S05]  /*0cc0*/  @P2 BRA `(.L_x_33) ;  /* 0x0000000000182947 */ /* 0x000fea0003800000 */
[----:B--23--:R-:W2:Y:S01]  /*0cd0*/  LDS R4, [UR8+0x8] ;  /* 0x00000808ff047984 */ /* 0x00cea20008000800 */
[----:B-1----:R-:W1:Y:S01]  /*0ce0*/  LDC.64 R10, c[0x0][0x220] ;  /* 0x00008800ff0a7b82 */ /* 0x002e620000000a00 */
[----:B----4-:R-:W-:Y:S02]  /*0cf0*/  IMAD.MOV.U32 R7, RZ, RZ, 0x70 ;  /* 0x00000070ff077424 */ /* 0x010fe400078e00ff */
[----:B-1----:R1:W-:Y:S03]  /*0d00*/  STS.64 [UR8], R10 ;  /* 0x0000000aff007988 */ /* 0x0023e60008000a08 */
[----:B--2---:R-:W-:-:S05]  /*0d10*/  LOP3.LUT R4, R4, 0x10, R7, 0xd8, !PT ;  /* 0x0000001004047812 */ /* 0x004fca00078ed807 */
[----:B------:R1:W-:Y:S02]  /*0d20*/  STS [UR8+0x8], R4 ;  /* 0x00000804ff007988 */ /* 0x0003e40008000808 */
.L_x_33:
[----:B-1----:R-:W-:Y:S05]  /*0d30*/  BSYNC B3 ;  /* 0x0000000000037941 */ /* 0x002fea0003800000 */
.L_x_32:
[----:B------:R-:W-:Y:S04]  /*0d40*/  BSSY B3, `(.L_x_34) ;  /* 0x0000033000037945 */ /* 0x000fe80003800000 */
[----:B------:R-:W-:Y:S04]  /*0d50*/  BSSY B4, `(.L_x_35) ;  /* 0x000002e000047945 */ /* 0x000fe80003800000 */
[----:B------:R-:W-:Y:S05]  /*0d60*/  @P2 BRA `(.L_x_36) ;  /* 0x0000000000242947 */ /* 0x000fea0003800000 */
[----:B--23--:R-:W1:Y:S01]  /*0d70*/  LDS R4, [UR8+0x34] ;  /* 0x00003408ff047984 */ /* 0x00ce620008000800 */
[----:B----4-:R-:W-:-:S05]  /*0d80*/  IMAD.MOV.U32 R7, RZ, RZ, 0x3f000000 ;  /* 0x3f000000ff077424 */ /* 0x010fca00078e00ff */
[----:B-1----:R-:W-:-:S05]  /*0d90*/  LOP3.LUT R4, R4, 0xff000000, R7, 0xb8, !PT ;  /* 0xff00000004047812 */ /* 0x002fca00078eb807 */
[----:B------:R1:W-:Y:S01]  /*0da0*/  STS [UR8+0x34], R4 ;  /* 0x00003404ff007988 */ /* 0x0003e20008000808 */
[----:B------:R-:W-:Y:S05]  /*0db0*/  @P2 BRA `(.L_x_37) ;  /* 0x0000000000182947 */ /* 0x000fea0003800000 */
[----:B-1----:R-:W1:Y:S01]  /*0dc0*/  LDS R4, [UR8+0x38] ;  /* 0x00003808ff047984 */ /* 0x002e620008000800 */
[----:B------:R-:W-:-:S05]  /*0dd0*/  IMAD.MOV.U32 R7, RZ, RZ, 0xff ;  /* 0x000000ffff077424 */ /* 0x000fca00078e00ff */
[----:B-1----:R-:W-:-:S05]  /*0de0*/  LOP3.LUT R4, R4, 0xff, R7, 0xb8, !PT ;  /* 0x000000ff04047812 */ /* 0x002fca00078eb807 */
[----:B------:R1:W-:Y:S02]  /*0df0*/  STS [UR8+0x38], R4 ;  /* 0x00003804ff007988 */ /* 0x0003e40008000808 */
.L_x_36:
[----:B------:R-:W-:Y:S05]  /*0e00*/  @P2 BRA `(.L_x_38) ;  /* 0x00000000000c2947 */ /* 0x000fea0003800000 */
[----:B------:R1:W-:Y:S02]  /*0e10*/  STS [UR8+0x20], R5 ;  /* 0x00002005ff007988 */ /* 0x0003e40008000808 */
.L_x_37:
[----:B------:R-:W-:Y:S05]  /*0e20*/  @P2 BRA `(.L_x_39) ;  /* 0x0000000000242947 */ /* 0x000fea0003800000 */
[----:B------:R1:W-:Y:S02]  /*0e30*/  STS [UR8+0x24], R3 ;  /* 0x00002403ff007988 */ /* 0x0003e40008000808 */
.L_x_38:
[----:B------:R-:W-:Y:S05]  /*0e40*/  @P2 BRA `(.L_x_40) ;  /* 0x00000000002c2947 */ /* 0x000fea0003800000 */
[----:B-1----:R-:W1:Y:S01]  /*0e50*/  LDS R3, [UR8+0x1c] ;  /* 0x00001c08ff037984 */ /* 0x002e620008000800 */
[----:B--234-:R-:W5:Y:S02]  /*0e60*/  LDC.64 R4, c[0x0][0x248] ;  /* 0x00009200ff047b82 */ /* 0x01cf640000000a00 */
[--C-:B-----5:R-:W-:Y:S02]  /*0e70*/  SHF.R.U32.HI R6, RZ, 0x4, R5.reuse ;  /* 0x00000004ff067819 */ /* 0x120fe40000011605 */
[----:B------:R-:W-:-:S05]  /*0e80*/  SHF.R.U64 R4, R4, 0x4, R5 ;  /* 0x0000000404047819 */ /* 0x000fca0000001205 */
[----:B------:R2:W-:Y:S01]  /*0e90*/  STS [UR8+0xc], R4 ;  /* 0x00000c04ff007988 */ /* 0x0005e20008000808 */
[----:B-1----:R-:W-:-:S05]  /*0ea0*/  LOP3.LUT R3, R3, 0xf, R6, 0xb8, !PT ;  /* 0x0000000f03037812 */ /* 0x002fca00078eb806 */
[----:B------:R2:W-:Y:S02]  /*0eb0*/  STS [UR8+0x1c], R3 ;  /* 0x00001c03ff007988 */ /* 0x0005e40008000808 */
.L_x_39:
[----:B------:R-:W-:Y:S05]  /*0ec0*/  @P2 BRA `(.L_x_41) ;  /* 0x00000000001c2947 */ /* 0x000fea0003800000 */
[----:B--2---:R-:W2:Y:S02]  /*0ed0*/  LDS R3, [UR8+0x34] ;  /* 0x00003408ff037984 */ /* 0x004ea40008000800 */
[----:B--2---:R-:W-:-:S05]  /*0ee0*/  LOP3.LUT R3, R3, 0x7, RZ, 0xb8, !PT ;  /* 0x0000000703037812 */ /* 0x004fca00078eb8ff */
[----:B------:R2:W-:Y:S02]  /*0ef0*/  STS [UR8+0x34], R3 ;  /* 0x00003403ff007988 */ /* 0x0005e40008000808 */
.L_x_40:
[----:B------:R-:W-:Y:S05]  /*0f00*/  @P2 BRA `(.L_x_42) ;  /* 0x00000000001c2947 */ /* 0x000fea0003800000 */
[----:B-12---:R-:W1:Y:S02]  /*0f10*/  LDS R3, [UR8+0x34] ;  /* 0x00003408ff037984 */ /* 0x006e640008000800 */
[----:B-1----:R-:W-:-:S05]  /*0f20*/  LOP3.LUT R3, R3, 0x38, RZ, 0xb8, !PT ;  /* 0x0000003803037812 */ /* 0x002fca00078eb8ff */
[----:B------:R1:W-:Y:S02]  /*0f30*/  STS [UR8+0x34], R3 ;  /* 0x00003403ff007988 */ /* 0x0003e40008000808 */
.L_x_41:
[----:B------:R-:W-:Y:S05]  /*0f40*/  @P2 BRA `(.L_x_43) ;  /* 0x00000000001c2947 */ /* 0x000fea0003800000 */
[----:B-12---:R-:W1:Y:S02]  /*0f50*/  LDS R3, [UR8+0x8] ;  /* 0x00000808ff037984 */ /* 0x006e640008000800 */
[----:B-1----:R-:W-:-:S05]  /*0f60*/  LOP3.LUT R3, R3, 0x780, RZ, 0xb8, !PT ;  /* 0x0000078003037812 */ /* 0x002fca00078eb8ff */
[----:B------:R1:W-:Y:S02]  /*0f70*/  STS [UR8+0x8], R3 ;  /* 0x00000803ff007988 */ /* 0x0003e40008000808 */
.L_x_42:
[----:B------:R-:W-:Y:S05]  /*0f80*/  @P2 BRA `(.L_x_44) ;  /* 0x0000000000282947 */ /* 0x000fea0003800000 */
[----:B-12---:R-:W1:Y:S02]  /*0f90*/  LDS R3, [UR8+0x8] ;  /* 0x00000808ff037984 */ /* 0x006e640008000800 */
[----:B-1----:R-:W-:-:S05]  /*0fa0*/  LOP3.LUT R3, R3, 0x1800, RZ, 0xb8, !PT ;  /* 0x0000180003037812 */ /* 0x002fca00078eb8ff */
[----:B------:R1:W-:Y:S02]  /*0fb0*/  STS [UR8+0x8], R3 ;  /* 0x00000803ff007988 */ /* 0x0003e40008000808 */
.L_x_43:
[----:B------:R-:W-:Y:S05]  /*0fc0*/  @P2 BREAK B4 ;  /* 0x0000000000042942 */ /* 0x000fea0003800000 */
[----:B------:R-:W-:Y:S05]  /*0fd0*/  @P2 BRA `(.L_x_45) ;  /* 0x0000000000242947 */ /* 0x000fea0003800000 */
[----:B-12---:R-:W1:Y:S01]  /*0fe0*/  LDS R3, [UR8+0x8] ;  /* 0x00000808ff037984 */ /* 0x006e620008000800 */
[----:B---3--:R-:W-:-:S05]  /*0ff0*/  IMAD.MOV.U32 R4, RZ, RZ, 0x6000 ;  /* 0x00006000ff047424 */ /* 0x008fca00078e00ff */
[----:B-1----:R-:W-:-:S04]  /*1000*/  LOP3.LUT R3, R3, 0x4000, R4, 0xd8, !PT ;  /* 0x0000400003037812 */ /* 0x002fc800078ed804 */
[----:B------:R-:W-:-:S05]  /*1010*/  LOP3.LUT R3, R3, 0x400000, RZ, 0xb8, !PT ;  /* 0x0040000003037812 */ /* 0x000fca00078eb8ff */
[----:B------:R1:W-:Y:S02]  /*1020*/  STS [UR8+0x8], R3 ;  /* 0x00000803ff007988 */ /* 0x0003e40008000808 */
.L_x_44:
[----:B------:R-:W-:Y:S05]  /*1030*/  BSYNC B4 ;  /* 0x0000000000047941 */ /* 0x000fea0003800000 */
.L_x_35:
[----:B-12---:R-:W1:Y:S02]  /*1040*/  @!P2 LDS R3, [UR8+0x8] ;  /* 0x00000808ff03a984 */ /* 0x006e640008000800 */
[----:B-1----:R-:W-:-:S05]  /*1050*/  @!P2 LOP3.LUT R3, R3, 0x8000, RZ, 0xb8, !PT ;  /* 0x000080000303a812 */ /* 0x002fca00078eb8ff */
[----:B------:R1:W-:Y:S02]  /*1060*/  @!P2 STS [UR8+0x8], R3 ;  /* 0x00000803ff00a988 */ /* 0x0003e40008000808 */
.L_x_45:
[----:B------:R-:W-:Y:S05]  /*1070*/  BSYNC B3 ;  /* 0x0000000000037941 */ /* 0x000fea0003800000 */
.L_x_34:
[----:B------:R-:W-:Y:S05]  /*1080*/  WARPSYNC.ALL ;  /* 0x0000000000007948 */ /* 0x000fea0003800000 */
[----:B------:R-:W-:Y:S01]  /*1090*/  UIADD3 UR4, UR4, 0x100, URZ ;  /* 0x0000010004047890 */ /* 0x000fe2000fffe03f */
[----:B------:R-:W-:Y:S02]  /*10a0*/  ISETP.GE.AND P1, PT, R12, 0x1, PT ;  /* 0x000000010c00780c */ /* 0x000fe40003f26270 */
[----:B------:R-:W-:Y:S02]  /*10b0*/  CS2R R56, SRZ ;  /* 0x0000000000387805 */ /* 0x000fe4000001ff00 */
[----:B------:R-:W-:Y:S01]  /*10c0*/  CS2R R58, SRZ ;  /* 0x00000000003a7805 */ /* 0x000fe2000001ff00 */
[----:B------:R-:W-:Y:S01]  /*10d0*/  UIADD3 UR20, UP0, UR4, UR20, URZ ;  /* 0x0000001404147290 */ /* 0x000fe2000ff1e03f */
[----:B------:R-:W-:-:S02]  /*10e0*/  CS2R R60, SRZ ;  /* 0x00000000003c7805 */ /* 0x000fc4000001ff00 */
[----:B------:R-:W-:Y:S02]  /*10f0*/  CS2R R62, SRZ ;  /* 0x00000000003e7805 */ /* 0x000fe4000001ff00 */
[----:B------:R-:W-:Y:S01]  /*1100*/  CS2R R64, SRZ ;  /* 0x0000000000407805 */ /* 0x000fe2000001ff00 */
[----:B------:R-:W-:Y:S01]  /*1110*/  ULEA.HI.X.SX32 UR21, UR4, UR21, 0x1, UP0 ;  /* 0x0000001504157291 */ /* 0x000fe200080f0e3f */
[----:B------:R-:W-:Y:S02]  /*1120*/  CS2R R66, SRZ ;  /* 0x0000000000427805 */ /* 0x000fe4000001ff00 */
[----:B------:R-:W-:Y:S02]  /*1130*/  CS2R R68, SRZ ;  /* 0x0000000000447805 */ /* 0x000fe4000001ff00 */
[----:B------:R-:W-:Y:S02]  /*1140*/  CS2R R70, SRZ ;  /* 0x0000000000467805 */ /* 0x000fe4000001ff00 */
[----:B------:R-:W-:-:S02]  /*1150*/  CS2R R72, SRZ ;  /* 0x0000000000487805 */ /* 0x000fc4000001ff00 */
[----:B------:R-:W-:Y:S02]  /*1160*/  CS2R R74, SRZ ;  /* 0x00000000004a7805 */ /* 0x000fe4000001ff00 */
[----:B------:R-:W-:Y:S02]  /*1170*/  CS2R R76, SRZ ;  /* 0x00000000004c7805 */ /* 0x000fe4000001ff00 */
[----:B------:R-:W-:Y:S02]  /*1180*/  CS2R R78, SRZ ;  /* 0x00000000004e7805 */ /* 0x000fe4000001ff00 */
[----:B------:R-:W-:Y:S02]  /*1190*/  CS2R R80, SRZ ;  /* 0x0000000000507805 */ /* 0x000fe4000001ff00 */
[----:B------:R-:W-:Y:S02]  /*11a0*/  CS2R R82, SRZ ;  /* 0x0000000000527805 */ /* 0x000fe4000001ff00 */
[----:B------:R-:W-:-:S02]  /*11b0*/  CS2R R84, SRZ ;  /* 0x0000000000547805 */ /* 0x000fc4000001ff00 */
[----:B------:R-:W-:Y:S02]  /*11c0*/  CS2R R86, SRZ ;  /* 0x0000000000567805 */ /* 0x000fe4000001ff00 */
[----:B------:R-:W-:Y:S02]  /*11d0*/  CS2R R24, SRZ ;  /* 0x0000000000187805 */ /* 0x000fe4000001ff00 */
[----:B------:R-:W-:Y:S01]  /*11e0*/  CS2R R26, SRZ ;  /* 0x00000000001a7805 */ /* 0x000fe2000001ff00 */
[----:B------:R-:W-:Y:S01]  /*11f0*/  IMAD.MOV.U32 R28, RZ, RZ, RZ ;  /* 0x000000ffff1c7224 */ /* 0x000fe200078e00ff */
[----:B------:R-:W-:Y:S06]  /*1200*/  @P0 BRA `(.L_x_46) ;  /* 0x0000000000280947 */ /* 0x000fec0003800000 */
[----:B-12---:R-:W4:Y:S01]  /*1210*/  S2R R3, SR_LANEID ;  /* 0x0000000000037919 */ /* 0x006f220000000000 */
[----:B------:R-:W-:Y:S05]  /*1220*/  WARPSYNC.ALL ;  /* 0x0000000000007948 */ /* 0x000fea0003800000 */
[----:B----45:R-:W-:-:S05]  /*1230*/  IMAD.SHL.U32 R6, R3, 0x4, RZ ;  /* 0x0000000403067824 */ /* 0x030fca00078e00ff */
[----:B------:R-:W1:Y:S01]  /*1240*/  LDS R3, [R6+UR8] ;  /* 0x0000000806037984 */ /* 0x000e620008000800 */
[----:B---3--:R-:W-:-:S05]  /*1250*/  IADD3 R4, P3, R6, UR20, RZ ;  /* 0x0000001406047c10 */ /* 0x008fca000ff7e0ff */
[----:B------:R-:W-:-:S05]  /*1260*/  IMAD.X R5, RZ, RZ, UR21, P3 ;  /* 0x00000015ff057e24 */ /* 0x000fca00098e06ff */
[----:B-1----:R1:W2:Y:S01]  /*1270*/  ATOMG.E.EXCH.STRONG.GPU PT, RZ, [R4], R3 ;  /* 0x0000000304ff73a8 */ /* 0x0022a200041ee100 */
[----:B------:R-:W-:-:S04]  /*1280*/  DEPBAR {5,4,3,2,1,0} ;  /* 0x0000003f0000791a */ /* 0x000fc80000000000 */
[----:B------:R1:W-:Y:S01]  /*1290*/  UTMACCTL.IV [UR20] ;  /* 0x00000000140079b9 */ /* 0x0003e20008000000 */
[----:B------:R-:W-:Y:S01]  /*12a0*/  NOP ;  /* 0x0000000000007918 */ /* 0x000fe20000000000 */
.L_x_46:
[----:B------:R-:W-:Y:S05]  /*12b0*/  @P0 BRA `(.L_x_47) ;  /* 0x00000000000c0947 */ /* 0x000fea0003800000 */
[----:B------:R0:W-:Y:S01]  /*12c0*/  UTMACMDFLUSH ;  /* 0x00000000000079b7 */ /* 0x0001e20000000000 */
[----:B------:R-:W-:Y:S05]  /*12d0*/  @P0 BRA `(.L_x_47) ;  /* 0x0000000000040947 */ /* 0x000fea0003800000 */
[----:B------:R-:W-:-:S04]  /*12e0*/  DEPBAR.LE SB0, 0x0 ;  /* 0x000080000000791a */ /* 0x000fc80000000000 */
.L_x_47:
[----:B------:R-:W-:Y:S05]  /*12f0*/  WARPSYNC.ALL ;  /* 0x0000000000007948 */ /* 0x000fea0003800000 */
[----:B--2---:R-:W-:Y:S01]  /*1300*/  BAR.SYNC.DEFER_BLOCKING 0x0 ;  /* 0x0000000000007b1d */ /* 0x004fe20000010000 */
[----:B------:R-:W-:Y:S01]  /*1310*/  USHF.L.U32 UR11, UR23, 0x8, URZ ;  /* 0x00000008170b7899 */ /* 0x000fe2000800063f */
[----:B------:R-:W-:Y:S01]  /*1320*/  IMAD.MOV.U32 R29, RZ, RZ, RZ ;  /* 0x000000ffff1d7224 */ /* 0x000fe200078e00ff */
[----:B------:R-:W-:Y:S01]  /*1330*/  USHF.L.U32 UR27, UR22, 0x6, URZ ;  /* 0x00000006161b7899 */ /* 0x000fe2000800063f */
[----:B------:R-:W-:Y:S02]  /*1340*/  CS2R R30, SRZ ;  /* 0x00000000001e7805 */ /* 0x000fe4000001ff00 */
[----:B------:R-:W-:Y:S01]  /*1350*/  CS2R R32, SRZ ;  /* 0x0000000000207805 */ /* 0x000fe2000001ff00 */
[----:B------:R-:W-:Y:S01]  /*1360*/  VOTEU.ALL UP0, P2 ;  /* 0x00000000003f7886 */ /* 0x000fe20001000000 */
[----:B------:R-:W-:Y:S01]  /*1370*/  UMOV UR4, 0x1 ;  /* 0x0000000100047882 */ /* 0x000fe20000000000 */
[----:B------:R-:W-:-:S02]  /*1380*/  CS2R R34, SRZ ;  /* 0x0000000000227805 */ /* 0x000fc4000001ff00 */
[----:B------:R-:W-:Y:S02]  /*1390*/  CS2R R36, SRZ ;  /* 0x0000000000247805 */ /* 0x000fe4000001ff00 */
[----:B------:R-:W-:Y:S01]  /*13a0*/  CS2R R38, SRZ ;  /* 0x0000000000267805 */ /* 0x000fe2000001ff00 */
[----:B------:R-:W-:-:S04]  /*13b0*/  @!UP0 UIADD3 UR4, -UR4, 0x100000, URZ ;  /* 0x0010000004048890 */ /* 0x000fc8000fffe13f */
[----:B------:R-:W-:Y:S02]  /*13c0*/  @!UP0 USHF.L.U32 UR5, UR4, 0xb, URZ ;  /* 0x0000000b04058899 */ /* 0x000fe4000800063f */
[----:B------:R-:W-:Y:S01]  /*13d0*/  @!UP0 USHF.L.U32 UR4, UR4, 0x1, URZ ;  /* 0x0000000104048899 */ /* 0x000fe2000800063f */
[----:B------:R-:W-:Y:S01]  /*13e0*/  CS2R R40, SRZ ;  /* 0x0000000000287805 */ /* 0x000fe2000001ff00 */
[----:B------:R-:W-:Y:S01]  /*13f0*/  VOTEU.ALL UP0, P2 ;  /* 0x00000000003f7886 */ /* 0x000fe20001000000 */
[----:B------:R-:W-:Y:S02]  /*1400*/  CS2R R42, SRZ ;  /* 0x00000000002a7805 */ /* 0x000fe4000001ff00 */
[----:B------:R-:W-:Y:S02]  /*1410*/  CS2R R44, SRZ ;  /* 0x00000000002c7805 */ /* 0x000fe4000001ff00 */
[----:B------:R-:W-:Y:S02]  /*1420*/  CS2R R46, SRZ ;  /* 0x00000000002e7805 */ /* 0x000fe4000001ff00 */
[----:B------:R-:W-:-:S02]  /*1430*/  CS2R R48, SRZ ;  /* 0x0000000000307805 */ /* 0x000fc4000001ff00 */
[----:B------:R-:W-:Y:S02]  /*1440*/  CS2R R50, SRZ ;  /* 0x0000000000327805 */ /* 0x000fe4000001ff00 */
[----:B------:R-:W-:Y:S02]  /*1450*/  CS2R R52, SRZ ;  /* 0x0000000000347805 */ /* 0x000fe4000001ff00 */
[----:B------:R-:W-:Y:S01]  /*1460*/  CS2R R54, SRZ ;  /* 0x0000000000367805 */ /* 0x000fe2000001ff00 */
[----:B------:R-:W2:Y:S02]  /*1470*/  FENCE.VIEW.ASYNC.S ;  /* 0x00000000000073c6 */ /* 0x000ea40000000000 */
[----:B--2---:R2:W1:Y:S01]  /*1480*/  @!UP0 SYNCS.EXCH.64 URZ, [UR8+0x5000], UR4 ;  /* 0x00500004083f85b2 */ /* 0x0044620008000100 */
[----:B------:R-:W-:Y:S05]  /*1490*/  @!P1 BRA `(.L_x_48) ;  /* 0x00000004007c9947 */ /* 0x000fea0003800000 */
[----:B-1----:R-:W-:Y:S01]  /*14a0*/  SHF.R.U32.HI R3, RZ, 0x5, R0 ;  /* 0x00000005ff037819 */ /* 0x002fe20000011600 */
[----:B--2---:R-:W-:Y:S01]  /*14b0*/  UIADD3 UR4, UR8, 0x4000, URZ ;  /* 0x0000400008047890 */ /* 0x004fe2000fffe03f */
[----:B------:R-:W-:Y:S02]  /*14c0*/  CS2R R56, SRZ ;  /* 0x0000000000387805 */ /* 0x000fe4000001ff00 */
[----:B------:R-:W-:Y:S02]  /*14d0*/  CS2R R58, SRZ ;  /* 0x00000000003a7805 */ /* 0x000fe4000001ff00 */
[----:B------:R-:W-:Y:S01]  /*14e0*/  R2UR UR28, R3 ;  /* 0x00000000031c72ca */ /* 0x000fe200000e0000 */
[----:B------:R-:W-:Y:S01]  /*14f0*/  USHF.R.U32.HI UR4, URZ, 0x4, UR4 ;  /* 0x000000043f047899 */ /* 0x000fe20008011604 */
[----:B------:R-:W-:Y:S02]  /*1500*/  CS2R R60, SRZ ;  /* 0x00000000003c7805 */ /* 0x000fe4000001ff00 */
[----:B------:R-:W-:-:S02]  /*1510*/  CS2R R62, SRZ ;  /* 0x00000000003e7805 */ /* 0x000fc4000001ff00 */
[----:B------:R-:W-:Y:S01]  /*1520*/  CS2R R64, SRZ ;  /* 0x0000000000407805 */ /* 0x000fe2000001ff00 */
[----:B------:R-:W-:Y:S01]  /*1530*/  USGXT.U32 UR4, UR4, 0xe ;  /* 0x0000000e0404789a */ /* 0x000fe20008000000 */
[----:B------:R-:W-:Y:S02]  /*1540*/  CS2R R66, SRZ ;  /* 0x0000000000427805 */ /* 0x000fe4000001ff00 */
        /* <DEDUP_REMOVED lines=25> */
[----:B------:R-:W-:Y:S01]  /*16e0*/  CS2R R54, SRZ ;  /* 0x0000000000367805 */ /* 0x000fe2000001ff00 */
[----:B------:R-:W-:Y:S01]  /*16f0*/  UMOV UR6, 0xfffffffe ;  /* 0xfffffffe00067882 */ /* 0x000fe20000000000 */
[----:B------:R-:W-:Y:S01]  /*1700*/  UMOV UR7, 0x7fffffdf ;  /* 0x7fffffdf00077882 */ /* 0x000fe20000000000 */
[----:B------:R-:W-:Y:S01]  /*1710*/  UMOV UR5, URZ ;  /* 0x0000003f00057c82 */ /* 0x000fe20008000000 */
[----:B------:R-:W-:Y:S01]  /*1720*/  UMOV UR10, URZ ;  /* 0x0000003f000a7c82 */ /* 0x000fe20008000000 */
[----:B------:R-:W-:-:S02]  /*1730*/  UIADD3.64 UR6, UR4, -UR6, URZ ;  /* 0x8000000604067297 */ /* 0x000fc4000fffe03f */
[----:B------:R-:W-:Y:S01]  /*1740*/  UMOV UR14, UR4 ;  /* 0x00000004000e7c82 */ /* 0x000fe20008000000 */
[----:B------:R-:W-:-:S09]  /*1750*/  UMOV UR15, 0x80000020 ;  /* 0x80000020000f7882 */ /* 0x000fd20000000000 */
.L_x_50:
[----:B------:R-:W-:Y:S01]  /*1760*/  BAR.SYNC.DEFER_BLOCKING 0x0 ;  /* 0x0000000000007b1d */ /* 0x000fe20000010000 */
[----:B------:R-:W-:Y:S01]  /*1770*/  @!P2 IMAD.MOV.U32 R3, RZ, RZ, 0x5000 ;  /* 0x00005000ff03a424 */ /* 0x000fe200078e00ff */
[----:B------:R-:W-:Y:S02]  /*1780*/  ELECT P0, URZ, PT ;  /* 0x00000000003f782f */ /* 0x000fe40003800000 */
[----:B------:R-:W-:Y:S02]  /*1790*/  ELECT P1, URZ, PT ;  /* 0x00000000003f782f */ /* 0x000fe40003820000 */
[C---:B------:R-:W-:Y:S01]  /*17a0*/  ISETP.LT.U32.AND P0, PT, R2.reuse, 0x20, P0 ;  /* 0x000000200200780c */ /* 0x040fe20000701070 */
[----:B------:R-:W-:Y:S01]  /*17b0*/  UMOV UR26, UR10 ;  /* 0x0000000a001a7c82 */ /* 0x000fe20008000000 */
[----:B------:R-:W-:-:S11]  /*17c0*/  ISETP.LT.U32.AND P1, PT, R2, 0x20, P1 ;  /* 0x000000200200780c */ /* 0x000fd60000f21070 */
[----:B------:R-:W-:Y:S01]  /*17d0*/  VOTEU.ANY UP0, P0 ;  /* 0x00000000003f7886 */ /* 0x000fe20000000100 */
[----:B------:R-:W-:Y:S01]  /*17e0*/  VOTEU.ANY UP2, P0 ;  /* 0x00000000003f7886 */ /* 0x000fe20000040100 */
[----:B------:R-:W-:Y:S01]  /*17f0*/  VOTEU.ANY UP1, P1 ;  /* 0x00000000003f7886 */ /* 0x000fe20000820100 */
[----:B------:R-:W-:Y:S01]  /*1800*/  VOTEU.ANY UP3, P1 ;  /* 0x00000000003f7886 */ /* 0x000fe20000860100 */
[----:B------:R1:W-:Y:S01]  /*1810*/  @!P2 SYNCS.ARRIVE.TRANS64 RZ, [UR8+0x5000], R3 ;  /* 0x00500003ffffa9a7 */ /* 0x0003e20008000008 */
[----:B------:R2:W-:Y:S06]  /*1820*/  MEMBAR.ALL.CTA ;  /* 0x0000000000007992 */ /* 0x0005ec0000008000 */
[----:B--2---:R-:W2:Y:S01]  /*1830*/  FENCE.VIEW.ASYNC.S ;  /* 0x00000000000073c6 */ /* 0x004ea20000000000 */
[----:B------:R-:W-:Y:S01]  /*1840*/  @UP0 UIADD3 UR9, UR8, 0x5000, URZ ;  /* 0x0000500008090890 */ /* 0x000fe2000fffe03f */
[----:B------:R-:W-:Y:S01]  /*1850*/  @UP0 UMOV UR4, UR16 ;  /* 0x0000001000040c82 */ /* 0x000fe20008000000 */
[----:B------:R-:W-:Y:S01]  /*1860*/  @UP0 UMOV UR5, UR17 ;  /* 0x0000001100050c82 */ /* 0x000fe20008000000 */
[----:B------:R-:W-:-:S02]  /*1870*/  @UP1 UIADD3 UR24, UR8, 0x4000, URZ ;  /* 0x0000400008181890 */ /* 0x000fc4000fffe03f */
[----:B------:R-:W-:Y:S01]  /*1880*/  @UP1 UIADD3 UR25, UR8, 0x5000, URZ ;  /* 0x0000500008191890 */ /* 0x000fe2000fffe03f */
[----:B-1----:R-:W-:Y:S01]  /*1890*/  SHF.L.U32 R3, R9, 0x1f, RZ ;  /* 0x0000001f09037819 */ /* 0x002fe200000006ff */
[----:B------:R-:W-:Y:S01]  /*18a0*/  @UP1 UMOV UR12, UR18 ;  /* 0x00000012000c1c82 */ /* 0x000fe20008000000 */
[----:B------:R-:W-:Y:S01]  /*18b0*/  @UP1 UMOV UR13, UR19 ;  /* 0x00000013000d1c82 */ /* 0x000fe20008000000 */
[----:B--2---:R-:W-:Y:S06]  /*18c0*/  BAR.SYNC.DEFER_BLOCKING 0x0 ;  /* 0x0000000000007b1d */ /* 0x004fec0000010000 */
[----:B------:R1:W-:Y:S02]  /*18d0*/  @UP2 UTMALDG.2D [UR8], [UR4] ;  /* 0x00000008040025b4 */ /* 0x0003e40008008000 */
[----:B------:R-:W-:Y:S06]  /*18e0*/  BAR.SYNC.DEFER_BLOCKING 0x0 ;  /* 0x0000000000007b1d */ /* 0x000fec0000010000 */
[----:B------:R1:W-:Y:S02]  /*18f0*/  @UP3 UTMALDG.2D [UR24], [UR12] ;  /* 0x000000180c0035b4 */ /* 0x0003e40008008000 */
[----:B------:R-:W-:Y:S06]  /*1900*/  BAR.SYNC.DEFER_BLOCKING 0x0 ;  /* 0x0000000000007b1d */ /* 0x000fec0000010000 */
[----:B------:R-:W2:Y:S02]  /*1910*/  SYNCS.PHASECHK.TRANS64.TRYWAIT P0, [UR8+0x5000], R3 ;  /* 0x00500003ff0075a7 */ /* 0x000ea40008000148 */
[----:B-12---:R-:W-:Y:S05]  /*1920*/  @!P0 BRA `(.L_x_49) ;  /* 0x0000000400c88947 */ /* 0x006fea0003800000 */
.L_x_51:
[----:B------:R-:W-:Y:S01]  /*1930*/  USHF.L.U32 UR4, UR28, 0x6, URZ ;  /* 0x000000061c047899 */ /* 0x000fe2000800063f */
[----:B------:R-:W-:Y:S02]  /*1940*/  WARPGROUP.DEPBAR.LE gsb0, 0x0 ;  /* 0x00008000000079c5 */ /* 0x000fe40000010000 */
[----:B------:R-:W-:Y:S01]  /*1950*/  WARPGROUP.ARRIVE ;  /* 0x00000000000079c5 */ /* 0x000fe20000000000 */
[----:B------:R-:W-:Y:S01]  /*1960*/  ULOP3.LUT UR4, UR4, 0x100, URZ, 0xc0, !UPT ;  /* 0x0000010004047892 */ /* 0x000fe2000f8ec03f */
[----:B------:R-:W1:Y:S01]  /*1970*/  LDC R3, c[0x0][0x230] ;  /* 0x00008c00ff037b82 */ /* 0x000e620000000800 */
[----:B------:R-:W-:Y:S01]  /*1980*/  UMOV UR13, 0x80000020 ;  /* 0x80000020000d7882 */ /* 0x000fe20000000000 */
[----:B------:R-:W-:Y:S01]  /*1990*/  UIADD3 UR10, UR10, 0x40, URZ ;  /* 0x000000400a0a7890 */ /* 0x000fe2000fffe03f */
[----:B------:R-:W-:Y:S01]  /*19a0*/  LOP3.LUT R9, R9, 0x1, RZ, 0x3c, !PT ;  /* 0x0000000109097812 */ /* 0x000fe200078e3cff */
[----:B------:R-:W-:-:S04]  /*19b0*/  ULEA.HI UR4, UR8, UR4, URZ, 0x1c ;  /* 0x0000000408047291 */ /* 0x000fc8000f8fe03f */
[----:B------:R-:W-:-:S03]  /*19c0*/  ULOP3.LUT UR12, UR4, 0x3fff, URZ, 0xc0, !UPT ;  /* 0x00003fff040c7892 */ /* 0x000fc6000f8ec03f */
[----:B------:R-:W-:-:S06]  /*19d0*/  UMOV UR4, URZ ;  /* 0x0000003f00047c82 */ /* 0x000fcc0008000000 */
[----:B------:R-:W-:Y:S01]  /*19e0*/  QGMMA.64x64x32.F32.E4M3.E4M3 R56, gdesc[UR12], R56 ;  /* 0x00e000000c3879f3 */ /* 0x000fe20008700838 */
[----:B------:R-:W-:-:S04]  /*19f0*/  UIADD3 UR12, UP0, UR12, 0x2, URZ ;  /* 0x000000020c0c7890 */ /* 0x000fc8000ff1e03f */
[----:B------:R-:W-:Y:S01]  /*1a00*/  UIADD3.X UR5, UR4, -0x7fffffe0, URZ, UP0, !UPT ;  /* 0x8000002004057890 */ /* 0x000fe200087fe43f */
[----:B-1----:R-:W-:Y:S02]  /*1a10*/  ISETP.LE.AND P0, PT, R3, UR10, PT ;  /* 0x0000000a03007c0c */ /* 0x002fe4000bf03270 */
[----:B------:R-:W-:Y:S02]  /*1a20*/  UMOV UR4, UR12 ;  /* 0x0000000c00047c82 */ /* 0x000fe40008000000 */
[----:B------:R-:W-:-:S04]  /*1a30*/  UIADD3.64 UR12, UR4, 0x1fe, URZ ;  /* 0x000001fe040c7897 */ /* 0x000fc8000fffe03f */
[----:B------:R-:W-:Y:S01]  /*1a40*/  QGMMA.64x64x32.F32.E4M3.E4M3 R56, gdesc[UR4], R56 ;  /* 0x00e00000043879f3 */ /* 0x000fe20008700838 */
[----:B------:R-:W-:-:S04]  /*1a50*/  UIADD3.64 UR4, UR4, 0x200, URZ ;  /* 0x0000020004047897 */ /* 0x000fc8000fffe03f */
[----:B------:R-:W-:Y:S05]  /*1a60*/  QGMMA.64x64x32.F32.E4M3.E4M3 R24, gdesc[UR12], R24 ;  /* 0x00e000000c1879f3 */ /* 0x000fea0008700818 */
[----:B------:R-:W-:Y:S01]  /*1a70*/  QGMMA.64x64x32.F32.E4M3.E4M3 R24, gdesc[UR4], R24, gsb0 ;  /* 0x00e00000041879f3 */ /* 0x000fe20008000818 */
[----:B------:R-:W-:Y:S05]  /*1a80*/  @!P0 BRA `(.L_x_50) ;  /* 0xfffffffc00348947 */ /* 0x000fea000383ffff */
.L_x_48:
[----:B------:R-:W-:Y:S02]  /*1a90*/  WARPGROUP.DEPBAR.LE gsb0, 0x0 ;  /* 0x00008000000079c5 */ /* 0x000fe40000010000 */
[----:B-1----:R-:W-:Y:S01]  /*1aa0*/  BAR.SYNC.DEFER_BLOCKING 0x0 ;  /* 0x0000000000007b1d */ /* 0x002fe20000010000 */
[C---:B------:R-:W-:Y:S01]  /*1ab0*/  IMAD.SHL.U32 R3, R0.reuse, 0x20, RZ ;  /* 0x0000002000037824 */ /* 0x040fe200078e00ff */
[----:B------:R-:W-:Y:S01]  /*1ac0*/  F2FP.SATFINITE.E4M3.F32.PACK_AB_MERGE_C R56, R57, R56, RZ ;  /* 0x000000383938723e */ /* 0x000fe200048070ff */
[C---:B---3--:R-:W-:Y:S01]  /*1ad0*/  IMAD.SHL.U32 R4, R0.reuse, 0x10, RZ ;  /* 0x0000001000047824 */ /* 0x048fe200078e00ff */
[----:B------:R-:W-:Y:S01]  /*1ae0*/  F2FP.SATFINITE.E4M3.F32.PACK_AB_MERGE_C R58, R59, R58, RZ ;  /* 0x0000003a3b3a723e */ /* 0x000fe200048070ff */
[----:B------:R-:W-:Y:S01]  /*1af0*/  IMAD.SHL.U32 R0, R0, 0x2, RZ ;  /* 0x0000000200007824 */ /* 0x000fe200078e00ff */
[----:B------:R-:W-:Y:S02]  /*1b00*/  LOP3.LUT R3, R3, 0x1c00, RZ, 0xc0, !PT ;  /* 0x00001c0003037812 */ /* 0x000fe400078ec0ff */
[----:B------:R-:W-:-:S02]  /*1b10*/  ELECT P0, URZ, PT ;  /* 0x00000000003f782f */ /* 0x000fc40003800000 */
[----:B------:R-:W-:Y:S01]  /*1b20*/  F2FP.SATFINITE.E4M3.F32.PACK_AB_MERGE_C R60, R61, R60, RZ ;  /* 0x0000003c3d3c723e */ /* 0x000fe200048070ff */
[----:B------:R-:W-:Y:S01]  /*1b30*/  UMOV UR9, UR27 ;  /* 0x0000001b00097c82 */ /* 0x000fe20008000000 */
[----:B------:R-:W-:Y:S01]  /*1b40*/  LOP3.LUT R3, R3, 0x1c0, R4, 0xf8, !PT ;  /* 0x000001c003037812 */ /* 0x000fe200078ef804 */
[----:B------:R-:W-:Y:S01]  /*1b50*/  UMOV UR10, UR11 ;  /* 0x0000000b000a7c82 */ /* 0x000fe20008000000 */
[----:B------:R-:W-:Y:S02]  /*1b60*/  F2FP.SATFINITE.E4M3.F32.PACK_AB_MERGE_C R62, R63, R62, RZ ;  /* 0x0000003e3f3e723e */ /* 0x000fe400048070ff */
[----:B------:R-:W-:Y:S02]  /*1b70*/  F2FP.SATFINITE.E4M3.F32.PACK_AB_MERGE_C R24, R25, R24, RZ ;  /* 0x000000181918723e */ /* 0x000fe400048070ff */
[----:B------:R-:W-:Y:S02]  /*1b80*/  F2FP.SATFINITE.E4M3.F32.PACK_AB_MERGE_C R26, R27, R26, RZ ;  /* 0x0000001a1b1a723e */ /* 0x000fe400048070ff */
[----:B------:R-:W-:-:S02]  /*1b90*/  F2FP.SATFINITE.E4M3.F32.PACK_AB_MERGE_C R28, R29, R28, RZ ;  /* 0x0000001c1d1c723e */ /* 0x000fc400048070ff */
[----:B------:R-:W-:Y:S02]  /*1ba0*/  F2FP.SATFINITE.E4M3.F32.PACK_AB_MERGE_C R30, R31, R30, RZ ;  /* 0x0000001e1f1e723e */ /* 0x000fe400048070ff */
[----:B------:R-:W-:Y:S02]  /*1bb0*/  LOP3.LUT R3, R3, 0x36, R0, 0xf8, !PT ;  /* 0x0000003603037812 */ /* 0x000fe400078ef800 */
[----:B------:R-:W-:Y:S01]  /*1bc0*/  F2FP.SATFINITE.E4M3.F32.PACK_AB_MERGE_C R64, R65, R64, RZ ;  /* 0x000000404140723e */ /* 0x000fe200048070ff */
[----:B------:R-:W1:Y:S01]  /*1bd0*/  @!P2 SYNCS.CCTL.IV [UR8+0x5000] ;  /* 0x00500000ff00a9b1 */ /* 0x000e620008000008 */
[----:B------:R-:W-:Y:S01]  /*1be0*/  F2FP.SATFINITE.E4M3.F32.PACK_AB_MERGE_C R66, R67, R66, RZ ;  /* 0x000000424342723e */ /* 0x000fe200048070ff */
[----:B-1----:R-:W-:Y:S01]  /*1bf0*/  STS.U16 [R3+UR8], R56 ;  /* 0x0000003803007988 */ /* 0x002fe20008000408 */
[----:B------:R-:W-:Y:S02]  /*1c00*/  F2FP.SATFINITE.E4M3.F32.PACK_AB_MERGE_C R68, R69, R68, RZ ;  /* 0x000000444544723e */ /* 0x000fe400048070ff */
[----:B------:R-:W-:Y:S01]  /*1c10*/  F2FP.SATFINITE.E4M3.F32.PACK_AB_MERGE_C R70, R71, R70, RZ ;  /* 0x000000464746723e */ /* 0x000fe200048070ff */
[----:B------:R-:W-:Y:S01]  /*1c20*/  STS.U16 [R3+UR8+0x200], R58 ;  /* 0x0002003a03007988 */ /* 0x000fe20008000408 */
[----:B------:R-:W-:-:S02]  /*1c30*/  F2FP.SATFINITE.E4M3.F32.PACK_AB_MERGE_C R32, R33, R32, RZ ;  /* 0x000000202120723e */ /* 0x000fc400048070ff */
[----:B------:R-:W-:Y:S01]  /*1c40*/  F2FP.SATFINITE.E4M3.F32.PACK_AB_MERGE_C R34, R35, R34, RZ ;  /* 0x000000222322723e */ /* 0x000fe200048070ff */
[----:B------:R-:W-:Y:S01]  /*1c50*/  STS.U16 [R3+UR8+0x8], R60 ;  /* 0x0000083c03007988 */ /* 0x000fe20008000408 */
[----:B------:R-:W-:Y:S02]  /*1c60*/  F2FP.SATFINITE.E4M3.F32.PACK_AB_MERGE_C R36, R37, R36, RZ ;  /* 0x000000242524723e */ /* 0x000fe400048070ff */
[----:B------:R-:W-:Y:S01]  /*1c70*/  F2FP.SATFINITE.E4M3.F32.PACK_AB_MERGE_C R38, R39, R38, RZ ;  /* 0x000000262726723e */ /* 0x000fe200048070ff */
[----:B------:R-:W-:Y:S01]  /*1c80*/  STS.U16 [R3+UR8+0x208], R62 ;  /* 0x0002083e03007988 */ /* 0x000fe20008000408 */
[----:B----4-:R-:W-:Y:S02]  /*1c90*/  LOP3.LUT R5, R3, 0x10, RZ, 0x3c, !PT ;  /* 0x0000001003057812 */ /* 0x010fe400078e3cff */
        /* <DEDUP_REMOVED lines=8> */
[----:B------:R-:W-:Y:S02]  /*1d20*/  F2FP.SATFINITE.E4M3.F32.PACK_AB_MERGE_C R42, R43, R42, RZ ;  /* 0x0000002a2b2a723e */ /* 0x000fe400048070ff */
[----:B------:R-:W-:Y:S01]  /*1d30*/  F2FP.SATFINITE.E4M3.F32.PACK_AB_MERGE_C R44, R45, R44, RZ ;  /* 0x0000002c2d2c723e */ /* 0x000fe200048070ff */
[----:B------:R1:W-:Y:S01]  /*1d40*/  STS.U16 [R3+UR8+0x2208], R30 ;  /* 0x0022081e03007988 */ /* 0x0003e20008000408 */
[----:B------:R-:W-:-:S02]  /*1d50*/  F2FP.SATFINITE.E4M3.F32.PACK_AB_MERGE_C R46, R47, R46, RZ ;  /* 0x0000002e2f2e723e */ /* 0x000fc400048070ff */
[----:B------:R-:W-:Y:S01]  /*1d60*/  LOP3.LUT R7, R3, 0x20, RZ, 0x3c, !PT ;  /* 0x0000002003077812 */ /* 0x000fe200078e3cff */
[----:B------:R-:W-:Y:S01]  /*1d70*/  STS.U16 [R5+UR8], R64 ;  /* 0x0000004005007988 */ /* 0x000fe20008000408 */
[----:B------:R-:W-:Y:S02]  /*1d80*/  F2FP.SATFINITE.E4M3.F32.PACK_AB_MERGE_C R80, R81, R80, RZ ;  /* 0x000000505150723e */ /* 0x000fe400048070ff */
[----:B------:R-:W-:Y:S01]  /*1d90*/  F2FP.SATFINITE.E4M3.F32.PACK_AB_MERGE_C R82, R83, R82, RZ ;  /* 0x000000525352723e */ /* 0x000fe200048070ff */
[----:B------:R-:W-:Y:S01]  /*1da0*/  STS.U16 [R5+UR8+0x200], R66 ;  /* 0x0002004205007988 */ /* 0x000fe20008000408 */
        /* <DEDUP_REMOVED lines=9> */
[----:B-1----:R-:W-:Y:S02]  /*1e40*/  LOP3.LUT R3, R3, 0x30, RZ, 0x3c, !PT ;  /* 0x0000003003037812 */ /* 0x002fe400078e3cff */
[----:B------:R-:W-:Y:S01]  /*1e50*/  ISETP.LT.U32.AND P0, PT, R2, 0x20, P0 ;  /* 0x000000200200780c */ /* 0x000fe20000701070 */
[----:B------:R-:W-:Y:S04]  /*1e60*/  STS.U16 [R5+UR8+0x2200], R34 ;  /* 0x0022002205007988 */ /* 0x000fe80008000408 */
[----:B------:R-:W-:Y:S04]  /*1e70*/  STS.U16 [R5+UR8+0x2008], R36 ;  /* 0x0020082405007988 */ /* 0x000fe80008000408 */
[----:B------:R-:W-:Y:S04]  /*1e80*/  STS.U16 [R5+UR8+0x2208], R38 ;  /* 0x0022082605007988 */ /* 0x000fe80008000408 */
[----:B------:R-:W-:Y:S01]  /*1e90*/  STS.U16 [R7+UR8], R72 ;  /* 0x0000004807007988 */ /* 0x000fe20008000408 */
[----:B------:R-:W-:Y:S01]  /*1ea0*/  VOTEU.ANY UP0, P0 ;  /* 0x00000000003f7886 */ /* 0x000fe20000000100 */
[----:B------:R-:W-:-:S02]  /*1eb0*/  VOTEU.ANY UP1, P0 ;  /* 0x00000000003f7886 */ /* 0x000fc40000020100 */
[----:B------:R-:W-:Y:S02]  /*1ec0*/  STS.U16 [R7+UR8+0x200], R74 ;  /* 0x0002004a07007988 */ /* 0x000fe40008000408 */
[----:B--2---:R-:W-:Y:S01]  /*1ed0*/  @UP0 UMOV UR4, UR20 ;  /* 0x0000001400040c82 */ /* 0x004fe20008000000 */
[----:B------:R-:W-:Y:S01]  /*1ee0*/  @UP0 UMOV UR5, UR21 ;  /* 0x0000001500050c82 */ /* 0x000fe20008000000 */
[----:B------:R-:W-:Y:S04]  /*1ef0*/  STS.U16 [R7+UR8+0x8], R76 ;  /* 0x0000084c07007988 */ /* 0x000fe80008000408 */
[----:B------:R-:W-:Y:S04]  /*1f00*/  STS.U16 [R7+UR8+0x208], R78 ;  /* 0x0002084e07007988 */ /* 0x000fe80008000408 */
[----:B------:R-:W-:Y:S04]  /*1f10*/  STS.U16 [R7+UR8+0x2000], R40 ;  /* 0x0020002807007988 */ /* 0x000fe80008000408 */
[----:B------:R-:W-:Y:S04]  /*1f20*/  STS.U16 [R7+UR8+0x2200], R42 ;  /* 0x0022002a07007988 */ /* 0x000fe80008000408 */
[----:B------:R-:W-:Y:S04]  /*1f30*/  STS.U16 [R7+UR8+0x2008], R44 ;  /* 0x0020082c07007988 */ /* 0x000fe80008000408 */
[----:B------:R-:W-:Y:S04]  /*1f40*/  STS.U16 [R7+UR8+0x2208], R46 ;  /* 0x0022082e07007988 */ /* 0x000fe80008000408 */
[----:B------:R-:W-:Y:S04]  /*1f50*/  STS.U16 [R3+UR8], R80 ;  /* 0x0000005003007988 */ /* 0x000fe80008000408 */
[----:B------:R-:W-:Y:S04]  /*1f60*/  STS.U16 [R3+UR8+0x200], R82 ;  /* 0x0002005203007988 */ /* 0x000fe80008000408 */
[----:B------:R-:W-:Y:S04]  /*1f70*/  STS.U16 [R3+UR8+0x8], R84 ;  /* 0x0000085403007988 */ /* 0x000fe80008000408 */
[----:B------:R-:W-:Y:S04]  /*1f80*/  STS.U16 [R3+UR8+0x208], R86 ;  /* 0x0002085603007988 */ /* 0x000fe80008000408 */
[----:B------:R-:W-:Y:S04]  /*1f90*/  STS.U16 [R3+UR8+0x2000], R48 ;  /* 0x0020003003007988 */ /* 0x000fe80008000408 */
[----:B------:R-:W-:Y:S04]  /*1fa0*/  STS.U16 [R3+UR8+0x2200], R50 ;  /* 0x0022003203007988 */ /* 0x000fe80008000408 */
[----:B------:R-:W-:Y:S04]  /*1fb0*/  STS.U16 [R3+UR8+0x2008], R52 ;  /* 0x0020083403007988 */ /* 0x000fe80008000408 */
[----:B------:R-:W-:Y:S01]  /*1fc0*/  STS.U16 [R3+UR8+0x2208], R54 ;  /* 0x0022083603007988 */ /* 0x000fe20008000408 */
[----:B------:R1:W-:Y:S06]  /*1fd0*/  MEMBAR.ALL.CTA ;  /* 0x0000000000007992 */ /* 0x0003ec0000008000 */
[----:B-1----:R-:W1:Y:S02]  /*1fe0*/  FENCE.VIEW.ASYNC.S ;  /* 0x00000000000073c6 */ /* 0x002e640000000000 */
[----:B-1----:R-:W-:Y:S06]  /*1ff0*/  BAR.SYNC.DEFER_BLOCKING 0x0 ;  /* 0x0000000000007b1d */ /* 0x002fec0000010000 */
[----:B------:R1:W-:Y:S01]  /*2000*/  @UP1 UTMASTG.2D [UR8], [UR4] ;  /* 0x00000008040013b5 */ /* 0x0003e20008008000 */
[----:B------:R0:W-:Y:S01]  /*2010*/  UTMACMDFLUSH ;  /* 0x00000000000079b7 */ /* 0x0001e20000000000 */
[----:B------:R-:W-:-:S04]  /*2020*/  DEPBAR.LE SB0, 0x0 ;  /* 0x000080000000791a */ /* 0x000fc80000000000 */
[----:B------:R-:W-:Y:S06]  /*2030*/  BAR.SYNC.DEFER_BLOCKING 0x0 ;  /* 0x0000000000007b1d */ /* 0x000fec0000010000 */
[----:B-1----:R-:W-:Y:S05]  /*2040*/  EXIT ;  /* 0x000000000000794d */ /* 0x002fea0003800000 */
.L_x_49:
[----:B------:R-:W1:Y:S02]  /*2050*/  SYNCS.PHASECHK.TRANS64.TRYWAIT P0, [UR8+0x5000], R3 ;  /* 0x00500003ff0075a7 */ /* 0x000e640008000148 */
[----:B-1----:R-:W-:Y:S05]  /*2060*/  @!P0 BRA `(.L_x_49) ;  /* 0xfffffffc00f88947 */ /* 0x002fea000383ffff */
[----:B------:R-:W-:Y:S05]  /*2070*/  BRA `(.L_x_51) ;  /* 0xfffffff8002c7947 */ /* 0x000fea000383ffff */
.L_x_52:
[----:B------:R-:W-:-:S00]  /*2080*/  BRA `(.L_x_52) ;  /* 0xfffffffc00fc7947 */ /* 0x000fc0000383ffff */
[----:B------:R-:W-:-:S00]  /*2090*/  NOP ;  /* 0x0000000000007918 */ /* 0x000fc00000000000 */
        /* <DEDUP_REMOVED lines=14> */
.L_x_53:


//--------------------- .nv.shared.gluon_wgmma    --------------------------
	.section	.nv.shared.gluon_wgmma,"aw",@nobits
	.sectionflags	@""
	.align	16
	.zero		1024


//--------------------- .nv.shared.reserved.0     --------------------------
	.section	.nv.shared.reserved.0,"aw",@nobits
	.weak		__nv_reservedSMEM_offset_0_alias
	.size		__nv_reservedSMEM_offset_0_alias, 0, 0
	.other		__nv_reservedSMEM_offset_0_alias,@"STO_CUDA_RESERVED_SHARED STV_DEFAULT"
__nv_reservedSMEM_offset_0_alias:
	.zero		0


//--------------------- .nv.constant0.gluon_wgmma --------------------------
	.section	.nv.constant0.gluon_wgmma,"a",@progbits
	.sectionflags	@""
	.align	4
.nv.constant0.gluon_wgmma:
	.zero		608


//--------------------- SYMBOLS --------------------------

	.type		.nv.reservedSmem.offset0,@object
	.size		.nv.reservedSmem.offset0,0x4
